// auto-generated by cutlass_sweep.gemm — config: {"arch": "sm_100", "cluster_m": 2, "cluster_n": 1, "dtype": "e4m3", "dtype_b": "e4m3", "layout": "nt", "stages": 0, "tile_k": 128, "tile_m": 64, "tile_n": 16}
#include "cutlass/cutlass.h"
#include "cutlass/gemm/collective/collective_builder.hpp"
#include "cutlass/gemm/device/gemm_universal_adapter.h"
#include "cutlass/gemm/kernel/gemm_universal.hpp"
#include "cutlass/epilogue/collective/collective_builder.hpp"

using ElemA = cutlass::float_e4m3_t;
using ElemB = cutlass::float_e4m3_t;
using ElemCD = cutlass::float_e4m3_t;
using Acc  = float;
using TileShape    = cute::Shape<cute::_64, cute::_16, cute::_128>;
using ClusterShape = cute::Shape<cute::_2, cute::_1, cute::_1>;

using CollectiveEpilogue = typename cutlass::epilogue::collective::CollectiveBuilder<
    cutlass::arch::Sm100, cutlass::arch::OpClassTensorOp,
    TileShape, ClusterShape,
    cutlass::epilogue::collective::EpilogueTileAuto,
    Acc, Acc,
    ElemCD, cutlass::layout::RowMajor, 128 / cutlass::sizeof_bits<ElemCD>::value,
    ElemCD, cutlass::layout::RowMajor, 128 / cutlass::sizeof_bits<ElemCD>::value,
    cutlass::epilogue::collective::EpilogueScheduleAuto
  >::CollectiveOp;

using CollectiveMainloop = typename cutlass::gemm::collective::CollectiveBuilder<
    cutlass::arch::Sm100, cutlass::arch::OpClassTensorOp,
    ElemA, cutlass::layout::RowMajor, 128 / cutlass::sizeof_bits<ElemA>::value,
    ElemB, cutlass::layout::ColumnMajor, 128 / cutlass::sizeof_bits<ElemB>::value,
    Acc,
    TileShape, ClusterShape,
    cutlass::gemm::collective::StageCountAutoCarveout<static_cast<int>(sizeof(typename CollectiveEpilogue::SharedStorage))>,
    cutlass::gemm::collective::KernelScheduleAuto
  >::CollectiveOp;

using GemmKernel = cutlass::gemm::kernel::GemmUniversal<
    cute::Shape<int,int,int,int>,
    CollectiveMainloop,
    CollectiveEpilogue
>;
using Gemm = cutlass::gemm::device::GemmUniversalAdapter<GemmKernel>;

// Force the device kernel symbol into the cubin without needing a host main.
auto* _anchor = &cutlass::device_kernel<GemmKernel>;


// ===== COMPILED SASS (sm_100a) =====

	.target	sm_100a

	.elftype	@"ET_EXEC"


//--------------------- .note.nv.tkinfo           --------------------------
	.section	.note.nv.tkinfo,"",@"SHT_NOTE"
	.sectionflags	@"SHF_NOTE_NV_TKINFO"
	.tkinfo
        /*0018*/ 	.word	0x00000002
        /*0030*/ 	.string	""
        /*0030*/ 	.string	"ptxas"
        /*0030*/ 	.string	"Cuda compilation tools, release 13.0, V13.0.88"
        /*0030*/ 	.string	"Build cuda_13.0.r13.0/compiler.36424714_0"
        /*0030*/ 	.string	"-arch sm_100a -m 64 "



//--------------------- .note.nv.cuinfo           --------------------------
	.section	.note.nv.cuinfo,"",@"SHT_NOTE"
	.sectionflags	@"SHF_NOTE_NV_CUINFO"
        /*0018*/ 	.short	0x0002
        /*001a*/ 	.short	0x0064
        /*001c*/ 	.short	0x0082
	.zero		2


//--------------------- .nv.info                  --------------------------
	.section	.nv.info,"",@"SHT_CUDA_INFO"
	.align	4


	//----- nvinfo : EIATTR_REGCOUNT
	.align		4
        /*0000*/ 	.byte	0x04, 0x2f
        /*0002*/ 	.short	(.L_16 - .L_15)
	.align		4
.L_15:
        /*0004*/ 	.word	index@(_ZN7cutlass13device_kernelINS_4gemm6kernel13GemmUniversalIN4cute5tupleIJiiiiEEENS1_10collective13CollectiveMmaINS1_35MainloopSm100TmaUmmaWarpSpecializedILi22ELi2ELi4ENS5_IJNS4_1CILi2EEENSA_ILi1EEESC_EEEEENS5_IJNSA_ILi64EEENSA_ILi16EEENSA_ILi128EEEEEENS_12float_e4m3_tENS5_IJlSC_lEEESJ_SK_NS4_8TiledMMAINS4_8MMA_AtomIJNS4_10MMA_TraitsINS4_19SM100_MMA_F8F6F4_SSEJSJ_SJ_fSF_SG_NS4_17integral_constantINS4_4UMMA5MajorELSR_0EEESS_NSP_INSQ_7ScaleInELST_0EEESU_EEEEEENS4_6LayoutINS5_IJSC_SC_SC_EEENS5_IJNSA_ILi0EEESZ_SZ_EEEEENS5_IJNS4_10UnderscoreES12_S12_EEEEENS4_13SM90_TMA_LOADENS4_14ComposedLayoutINS4_7SwizzleILi3ELi4ELi3EEENS4_18smem_ptr_flag_bitsILi8EEENSX_INS5_IJNSA_ILi8EEESH_EEENS5_IJSH_SC_EEEEEEEvNS4_8identityENS4_23SM90_TMA_LOAD_MULTICASTES1F_vS1G_EENS_8epilogue10collective18CollectiveEpilogueINS1J_23Sm100TmaWarpSpecializedILi1ELi1ELi8ELb0ELb0EEEJSI_NS5_IJNSX_ISF_SC_EENSX_ISG_SC_EEEEESJ_SK_SJ_SK_NS1J_6fusion15FusionCallbacksIS1N_NS1R_17LinearCombinationISJ_fSJ_fLNS_15FloatRoundStyleE2EEESI_S1Q_JEEENS4_5SM1004TMEM4LOAD25SM100_TMEM_LOAD_16dp32b8xES15_NS16_INS17_ILi0ELi4ELi3EEES1A_NSX_INS5_IJS1B_SG_EEENS5_IJSG_SC_EEEEEEENS4_39AutoVectorizingCopyWithAssumedAlignmentILi128EEENS4_14SM90_TMA_STOREES25_S27_S27_EEEvvEEEEvNT_6ParamsE)
        /*0008*/ 	.word	0x00000027


	//----- nvinfo : EIATTR_FRAME_SIZE
	.align		4
.L_16:
        /*000c*/ 	.byte	0x04, 0x11
        /*000e*/ 	.short	(.L_18 - .L_17)
	.align		4
.L_17:
        /*0010*/ 	.word	index@($__internal_2_$__cuda_sm10x_tcgen05_guardrail_trap_unallocated_columns_being_dealloced)
        /*0014*/ 	.word	0x00000000


	//----- nvinfo : EIATTR_FRAME_SIZE
	.align		4
.L_18:
        /*0018*/ 	.byte	0x04, 0x11
        /*001a*/ 	.short	(.L_20 - .L_19)
	.align		4
.L_19:
        /*001c*/ 	.word	index@($__internal_1_$__cuda_sm10x_tcgen05_guardrail_trap_phase_invalid_during_alloc)
        /*0020*/ 	.word	0x00000000


	//----- nvinfo : EIATTR_FRAME_SIZE
	.align		4
.L_20:
        /*0024*/ 	.byte	0x04, 0x11
        /*0026*/ 	.short	(.L_22 - .L_21)
	.align		4
.L_21:
        /*0028*/ 	.word	index@($__internal_0_$__cuda_sm10x_tcgen05_guardrail_trap_col_being_dealloced_not_returned_by_alloc)
        /*002c*/ 	.word	0x00000000


	//----- nvinfo : EIATTR_FRAME_SIZE
	.align		4
.L_22:
        /*0030*/ 	.byte	0x04, 0x11
        /*0032*/ 	.short	(.L_24 - .L_23)
	.align		4
.L_23:
        /*0034*/ 	.word	index@(_ZN7cutlass13device_kernelINS_4gemm6kernel13GemmUniversalIN4cute5tupleIJiiiiEEENS1_10collective13CollectiveMmaINS1_35MainloopSm100TmaUmmaWarpSpecializedILi22ELi2ELi4ENS5_IJNS4_1CILi2EEENSA_ILi1EEESC_EEEEENS5_IJNSA_ILi64EEENSA_ILi16EEENSA_ILi128EEEEEENS_12float_e4m3_tENS5_IJlSC_lEEESJ_SK_NS4_8TiledMMAINS4_8MMA_AtomIJNS4_10MMA_TraitsINS4_19SM100_MMA_F8F6F4_SSEJSJ_SJ_fSF_SG_NS4_17integral_constantINS4_4UMMA5MajorELSR_0EEESS_NSP_INSQ_7ScaleInELST_0EEESU_EEEEEENS4_6LayoutINS5_IJSC_SC_SC_EEENS5_IJNSA_ILi0EEESZ_SZ_EEEEENS5_IJNS4_10UnderscoreES12_S12_EEEEENS4_13SM90_TMA_LOADENS4_14ComposedLayoutINS4_7SwizzleILi3ELi4ELi3EEENS4_18smem_ptr_flag_bitsILi8EEENSX_INS5_IJNSA_ILi8EEESH_EEENS5_IJSH_SC_EEEEEEEvNS4_8identityENS4_23SM90_TMA_LOAD_MULTICASTES1F_vS1G_EENS_8epilogue10collective18CollectiveEpilogueINS1J_23Sm100TmaWarpSpecializedILi1ELi1ELi8ELb0ELb0EEEJSI_NS5_IJNSX_ISF_SC_EENSX_ISG_SC_EEEEESJ_SK_SJ_SK_NS1J_6fusion15FusionCallbacksIS1N_NS1R_17LinearCombinationISJ_fSJ_fLNS_15FloatRoundStyleE2EEESI_S1Q_JEEENS4_5SM1004TMEM4LOAD25SM100_TMEM_LOAD_16dp32b8xES15_NS16_INS17_ILi0ELi4ELi3EEES1A_NSX_INS5_IJS1B_SG_EEENS5_IJSG_SC_EEEEEEENS4_39AutoVectorizingCopyWithAssumedAlignmentILi128EEENS4_14SM90_TMA_STOREES25_S27_S27_EEEvvEEEEvNT_6ParamsE)
        /*0038*/ 	.word	0x00000000


	//----- nvinfo : EIATTR_MIN_STACK_SIZE
	.align		4
.L_24:
        /*003c*/ 	.byte	0x04, 0x12
        /*003e*/ 	.short	(.L_26 - .L_25)
	.align		4
.L_25:
        /*0040*/ 	.word	index@(_ZN7cutlass13device_kernelINS_4gemm6kernel13GemmUniversalIN4cute5tupleIJiiiiEEENS1_10collective13CollectiveMmaINS1_35MainloopSm100TmaUmmaWarpSpecializedILi22ELi2ELi4ENS5_IJNS4_1CILi2EEENSA_ILi1EEESC_EEEEENS5_IJNSA_ILi64EEENSA_ILi16EEENSA_ILi128EEEEEENS_12float_e4m3_tENS5_IJlSC_lEEESJ_SK_NS4_8TiledMMAINS4_8MMA_AtomIJNS4_10MMA_TraitsINS4_19SM100_MMA_F8F6F4_SSEJSJ_SJ_fSF_SG_NS4_17integral_constantINS4_4UMMA5MajorELSR_0EEESS_NSP_INSQ_7ScaleInELST_0EEESU_EEEEEENS4_6LayoutINS5_IJSC_SC_SC_EEENS5_IJNSA_ILi0EEESZ_SZ_EEEEENS5_IJNS4_10UnderscoreES12_S12_EEEEENS4_13SM90_TMA_LOADENS4_14ComposedLayoutINS4_7SwizzleILi3ELi4ELi3EEENS4_18smem_ptr_flag_bitsILi8EEENSX_INS5_IJNSA_ILi8EEESH_EEENS5_IJSH_SC_EEEEEEEvNS4_8identityENS4_23SM90_TMA_LOAD_MULTICASTES1F_vS1G_EENS_8epilogue10collective18CollectiveEpilogueINS1J_23Sm100TmaWarpSpecializedILi1ELi1ELi8ELb0ELb0EEEJSI_NS5_IJNSX_ISF_SC_EENSX_ISG_SC_EEEEESJ_SK_SJ_SK_NS1J_6fusion15FusionCallbacksIS1N_NS1R_17LinearCombinationISJ_fSJ_fLNS_15FloatRoundStyleE2EEESI_S1Q_JEEENS4_5SM1004TMEM4LOAD25SM100_TMEM_LOAD_16dp32b8xES15_NS16_INS17_ILi0ELi4ELi3EEES1A_NSX_INS5_IJS1B_SG_EEENS5_IJSG_SC_EEEEEEENS4_39AutoVectorizingCopyWithAssumedAlignmentILi128EEENS4_14SM90_TMA_STOREES25_S27_S27_EEEvvEEEEvNT_6ParamsE)
        /*0044*/ 	.word	0x00000000
.L_26:


//--------------------- .nv.compat                --------------------------
	.section	.nv.compat,"",@"SHT_CUDA_COMPAT_INFO"
	.align	4
        /*0000*/ 	.byte	0x02, 0x09, 0x01, 0x00, 0x02, 0x02, 0x02, 0x00, 0x02, 0x05, 0x05, 0x00, 0x03, 0x07, 0x01, 0x01
        /*0010*/ 	.byte	0x02, 0x03, 0x01, 0x00, 0x02, 0x06, 0x01, 0x00, 0x04, 0x0b, 0x08, 0x00, 0x09, 0x00, 0x00, 0x00
        /*0020*/ 	.byte	0x00, 0x00, 0x00, 0x00


//--------------------- .nv.info._ZN7cutlass13device_kernelINS_4gemm6kernel13GemmUniversalIN4cute5tupleIJiiiiEEENS1_10collective13CollectiveMmaINS1_35MainloopSm100TmaUmmaWarpSpecializedILi22ELi2ELi4ENS5_IJNS4_1CILi2EEENSA_ILi1EEESC_EEEEENS5_IJNSA_ILi64EEENSA_ILi16EEENSA_ILi128EEEEEENS_12float_e4m3_tENS5_IJlSC_lEEESJ_SK_NS4_8TiledMMAINS4_8MMA_AtomIJNS4_10MMA_TraitsINS4_19SM100_MMA_F8F6F4_SSEJSJ_SJ_fSF_SG_NS4_17integral_constantINS4_4UMMA5MajorELSR_0EEESS_NSP_INSQ_7ScaleInELST_0EEESU_EEEEEENS4_6LayoutINS5_IJSC_SC_SC_EEENS5_IJNSA_ILi0EEESZ_SZ_EEEEENS5_IJNS4_10UnderscoreES12_S12_EEEEENS4_13SM90_TMA_LOADENS4_14ComposedLayoutINS4_7SwizzleILi3ELi4ELi3EEENS4_18smem_ptr_flag_bitsILi8EEENSX_INS5_IJNSA_ILi8EEESH_EEENS5_IJSH_SC_EEEEEEEvNS4_8identityENS4_23SM90_TMA_LOAD_MULTICASTES1F_vS1G_EENS_8epilogue10collective18CollectiveEpilogueINS1J_23Sm100TmaWarpSpecializedILi1ELi1ELi8ELb0ELb0EEEJSI_NS5_IJNSX_ISF_SC_EENSX_ISG_SC_EEEEESJ_SK_SJ_SK_NS1J_6fusion15FusionCallbacksIS1N_NS1R_17LinearCombinationISJ_fSJ_fLNS_15FloatRoundStyleE2EEESI_S1Q_JEEENS4_5SM1004TMEM4LOAD25SM100_TMEM_LOAD_16dp32b8xES15_NS16_INS17_ILi0ELi4ELi3EEES1A_NSX_INS5_IJS1B_SG_EEENS5_IJSG_SC_EEEEEEENS4_39AutoVectorizingCopyWithAssumedAlignmentILi128EEENS4_14SM90_TMA_STOREES25_S27_S27_EEEvvEEEEvNT_6ParamsE --------------------------
	.section	.nv.info._ZN7cutlass13device_kernelINS_4gemm6kernel13GemmUniversalIN4cute5tupleIJiiiiEEENS1_10collective13CollectiveMmaINS1_35MainloopSm100TmaUmmaWarpSpecializedILi22ELi2ELi4ENS5_IJNS4_1CILi2EEENSA_ILi1EEESC_EEEEENS5_IJNSA_ILi64EEENSA_ILi16EEENSA_ILi128EEEEEENS_12float_e4m3_tENS5_IJlSC_lEEESJ_SK_NS4_8TiledMMAINS4_8MMA_AtomIJNS4_10MMA_TraitsINS4_19SM100_MMA_F8F6F4_SSEJSJ_SJ_fSF_SG_NS4_17integral_constantINS4_4UMMA5MajorELSR_0EEESS_NSP_INSQ_7ScaleInELST_0EEESU_EEEEEENS4_6LayoutINS5_IJSC_SC_SC_EEENS5_IJNSA_ILi0EEESZ_SZ_EEEEENS5_IJNS4_10UnderscoreES12_S12_EEEEENS4_13SM90_TMA_LOADENS4_14ComposedLayoutINS4_7SwizzleILi3ELi4ELi3EEENS4_18smem_ptr_flag_bitsILi8EEENSX_INS5_IJNSA_ILi8EEESH_EEENS5_IJSH_SC_EEEEEEEvNS4_8identityENS4_23SM90_TMA_LOAD_MULTICASTES1F_vS1G_EENS_8epilogue10collective18CollectiveEpilogueINS1J_23Sm100TmaWarpSpecializedILi1ELi1ELi8ELb0ELb0EEEJSI_NS5_IJNSX_ISF_SC_EENSX_ISG_SC_EEEEESJ_SK_SJ_SK_NS1J_6fusion15FusionCallbacksIS1N_NS1R_17LinearCombinationISJ_fSJ_fLNS_15FloatRoundStyleE2EEESI_S1Q_JEEENS4_5SM1004TMEM4LOAD25SM100_TMEM_LOAD_16dp32b8xES15_NS16_INS17_ILi0ELi4ELi3EEES1A_NSX_INS5_IJS1B_SG_EEENS5_IJSG_SC_EEEEEEENS4_39AutoVectorizingCopyWithAssumedAlignmentILi128EEENS4_14SM90_TMA_STOREES25_S27_S27_EEEvvEEEEvNT_6ParamsE,"",@"SHT_CUDA_INFO"
	.sectionflags	@""
	.align	4


	//----- nvinfo : EIATTR_CUDA_API_VERSION
	.align		4
        /*0000*/ 	.byte	0x04, 0x37
        /*0002*/ 	.short	(.L_28 - .L_27)
.L_27:
        /*0004*/ 	.word	0x00000082


	//----- nvinfo : EIATTR_KPARAM_INFO
	.align		4
.L_28:
        /*0008*/ 	.byte	0x04, 0x17
        /*000a*/ 	.short	(.L_30 - .L_29)
.L_29:
        /*000c*/ 	.word	0x00000000
        /*0010*/ 	.short	0x0000
        /*0012*/ 	.short	0x0000
        /*0014*/ 	.byte	0x00, 0xf0, 0x01, 0x20


	//----- nvinfo : EIATTR_AT_ENTRY_FRAGMENTS
	.align		4
.L_30:
        /*0018*/ 	.byte	0x04, 0x4f
        /*001a*/ 	.short	(.L_32 - .L_31)


	//   ....[0]....
.L_31:
        /*001c*/ 	.word	0x00000006


	//----- nvinfo : EIATTR_RESERVED_SMEM_USED
	.align		4
.L_32:
        /*0020*/ 	.byte	0x01, 0x41
	.zero		2


	//----- nvinfo : EIATTR_SPARSE_MMA_MASK
	.align		4
        /*0024*/ 	.byte	0x03, 0x50
        /*0026*/ 	.short	0x0000


	//----- nvinfo : EIATTR_TCGEN05_1CTA_USED
	.align		4
        /*0028*/ 	.byte	0x01, 0x51
	.zero		2


	//----- nvinfo : EIATTR_MAXREG_COUNT
	.align		4
        /*002c*/ 	.byte	0x03, 0x1b
        /*002e*/ 	.short	0x00ff


	//----- nvinfo : EIATTR_NUM_BARRIERS
	.align		4
        /*0030*/ 	.byte	0x02, 0x4c
        /*0032*/ 	.byte	0x07
	.zero		1


	//----- nvinfo : EIATTR_EXTERNS
	.align		4
        /*0034*/ 	.byte	0x04, 0x0f
        /*0036*/ 	.short	(.L_34 - .L_33)


	//   ....[0]....
	.align		4
.L_33:
        /*0038*/ 	.word	index@(__assertfail)


	//----- nvinfo : EIATTR_MERCURY_ISA_VERSION
	.align		4
.L_34:
        /*003c*/ 	.byte	0x03, 0x5f
        /*003e*/ 	.short	0x0101


	//----- nvinfo : EIATTR_INT_WARP_WIDE_INSTR_OFFSETS
	.align		4
        /*0040*/ 	.byte	0x04, 0x31
        /*0042*/ 	.short	(.L_36 - .L_35)


	//   ....[0]....
.L_35:
        /*0044*/ 	.word	0x000048c0


	//   ....[1]....
        /*0048*/ 	.word	0x000048e0


	//   ....[2]....
        /*004c*/ 	.word	0x00004910


	//   ....[3]....
        /*0050*/ 	.word	0x00005510


	//   ....[4]....
        /*0054*/ 	.word	0x000055c0


	//----- nvinfo : EIATTR_COOP_GROUP_MASK_REGIDS
	.align		4
.L_36:
        /*0058*/ 	.byte	0x04, 0x29
        /*005a*/ 	.short	(.L_38 - .L_37)


	//   ....[0]....
.L_37:
        /*005c*/ 	.word	0xffffffff


	//   ....[1]....
        /*0060*/ 	.word	0xffffffff


	//   ....[2]....
        /*0064*/ 	.word	0xffffffff


	//   ....[3]....
        /*0068*/ 	.word	0xffffffff


	//   ....[4]....
        /*006c*/ 	.word	0xffffffff


	//   ....[5]....
        /*0070*/ 	.word	0xffffffff


	//   ....[6]....
        /*0074*/ 	.word	0xffffffff


	//   ....[7]....
        /*0078*/ 	.word	0xffffffff


	//   ....[8]....
        /*007c*/ 	.word	0xffffffff


	//   ....[9]....
        /*0080*/ 	.word	0xffffffff


	//   ....[10]....
        /*0084*/ 	.word	0xffffffff


	//   ....[11]....
        /*0088*/ 	.word	0xffffffff


	//   ....[12]....
        /*008c*/ 	.word	0xffffffff


	//   ....[13]....
        /*0090*/ 	.word	0xffffffff


	//----- nvinfo : EIATTR_COOP_GROUP_INSTR_OFFSETS
	.align		4
.L_38:
        /*0094*/ 	.byte	0x04, 0x28
        /*0096*/ 	.short	(.L_40 - .L_39)


	//   ....[0]....
.L_39:
        /*0098*/ 	.word	0x00000080


	//   ....[1]....
        /*009c*/ 	.word	0x000004d0


	//   ....[2]....
        /*00a0*/ 	.word	0x000008d0


	//   ....[3]....
        /*00a4*/ 	.word	0x00000a10


	//   ....[4]....
        /*00a8*/ 	.word	0x00000b10


	//   ....[5]....
        /*00ac*/ 	.word	0x00000c80


	//   ....[6]....
        /*00b0*/ 	.word	0x00000e20


	//   ....[7]....
        /*00b4*/ 	.word	0x00000fe0


	//   ....[8]....
        /*00b8*/ 	.word	0x000021b0


	//   ....[9]....
        /*00bc*/ 	.word	0x00003ab0


	//   ....[10]....
        /*00c0*/ 	.word	0x00003cc0


	//   ....[11]....
        /*00c4*/ 	.word	0x00003cf0


	//   ....[12]....
        /*00c8*/ 	.word	0x000047a0


	//   ....[13]....
        /*00cc*/ 	.word	0x000049d0


	//----- nvinfo : EIATTR_VRC_CTA_INIT_COUNT
	.align		4
.L_40:
        /*00d0*/ 	.byte	0x02, 0x4a
        /*00d2*/ 	.byte	0x80
	.zero		1


	//----- nvinfo : EIATTR_SYSCALL_OFFSETS
	.align		4
        /*00d4*/ 	.byte	0x04, 0x46
        /*00d6*/ 	.short	(.L_42 - .L_41)


	//   ....[0]....
.L_41:
        /*00d8*/ 	.word	0x000066f0


	//----- nvinfo : EIATTR_MBARRIER_INSTR_OFFSETS
	.align		4
.L_42:
        /*00dc*/ 	.byte	0x04, 0x39
        /*00de*/ 	.short	(.L_44 - .L_43)


	//   ....[0]....
.L_43:
        /*00e0*/ 	.word	0x000005f0
        /*00e4*/ 	.word	0x000000ff
        /*00e8*/ 	.word	0x00000000
        /*00ec*/ 	.short	0x0100
        /*00ee*/ 	.byte	0x04
	.zero		1


	//   ....[1]....
        /*00f0*/ 	.word	0x00000600
        /*00f4*/ 	.word	0x000000ff
        /*00f8*/ 	.word	0x000000b0
        /*00fc*/ 	.short	0x0100
        /*00fe*/ 	.byte	0x04
	.zero		1


	//   ....[2]....
        /*0100*/ 	.word	0x00000610
        /*0104*/ 	.word	0x000000ff
        /*0108*/ 	.word	0x00000008
        /*010c*/ 	.short	0x0100
        /*010e*/ 	.byte	0x04
	.zero		1


	//   ....[3]....
        /*0110*/ 	.word	0x00000620
        /*0114*/ 	.word	0x000000ff
        /*0118*/ 	.word	0x000000b8
        /*011c*/ 	.short	0x0100
        /*011e*/ 	.byte	0x04
	.zero		1


	//   ....[4]....
        /*0120*/ 	.word	0x00000630
        /*0124*/ 	.word	0x000000ff
        /*0128*/ 	.word	0x00000010
        /*012c*/ 	.short	0x0100
        /*012e*/ 	.byte	0x04
	.zero		1


	//   ....[5]....
        /*0130*/ 	.word	0x00000640
        /*0134*/ 	.word	0x000000ff
        /*0138*/ 	.word	0x000000c0
        /*013c*/ 	.short	0x0100
        /*013e*/ 	.byte	0x04
	.zero		1


	//   ....[6]....
        /*0140*/ 	.word	0x00000650
        /*0144*/ 	.word	0x000000ff
        /*0148*/ 	.word	0x00000018
        /*014c*/ 	.short	0x0100
        /*014e*/ 	.byte	0x04
	.zero		1


	//   ....[7]....
        /*0150*/ 	.word	0x00000660
        /*0154*/ 	.word	0x000000ff
        /*0158*/ 	.word	0x000000c8
        /*015c*/ 	.short	0x0100
        /*015e*/ 	.byte	0x04
	.zero		1


	//   ....[8]....
        /*0160*/ 	.word	0x00000670
        /*0164*/ 	.word	0x000000ff
        /*0168*/ 	.word	0x00000020
        /*016c*/ 	.short	0x0100
        /*016e*/ 	.byte	0x04
	.zero		1


	//   ....[9]....
        /*0170*/ 	.word	0x00000680
        /*0174*/ 	.word	0x000000ff
        /*0178*/ 	.word	0x000000d0
        /*017c*/ 	.short	0x0100
        /*017e*/ 	.byte	0x04
	.zero		1


	//   ....[10]....
        /*0180*/ 	.word	0x00000690
        /*0184*/ 	.word	0x000000ff
        /*0188*/ 	.word	0x00000028
        /*018c*/ 	.short	0x0100
        /*018e*/ 	.byte	0x04
	.zero		1


	//   ....[11]....
        /*0190*/ 	.word	0x000006a0
        /*0194*/ 	.word	0x000000ff
        /*0198*/ 	.word	0x000000d8
        /*019c*/ 	.short	0x0100
        /*019e*/ 	.byte	0x04
	.zero		1


	//   ....[12]....
        /*01a0*/ 	.word	0x000006b0
        /*01a4*/ 	.word	0x000000ff
        /*01a8*/ 	.word	0x00000030
        /*01ac*/ 	.short	0x0100
        /*01ae*/ 	.byte	0x04
	.zero		1


	//   ....[13]....
        /*01b0*/ 	.word	0x000006c0
        /*01b4*/ 	.word	0x000000ff
        /*01b8*/ 	.word	0x000000e0
        /*01bc*/ 	.short	0x0100
        /*01be*/ 	.byte	0x04
	.zero		1


	//   ....[14]....
        /*01c0*/ 	.word	0x000006d0
        /*01c4*/ 	.word	0x000000ff
        /*01c8*/ 	.word	0x00000038
        /*01cc*/ 	.short	0x0100
        /*01ce*/ 	.byte	0x04
	.zero		1


	//   ....[15]....
        /*01d0*/ 	.word	0x000006e0
        /*01d4*/ 	.word	0x000000ff
        /*01d8*/ 	.word	0x000000e8
        /*01dc*/ 	.short	0x0100
        /*01de*/ 	.byte	0x04
	.zero		1


	//   ....[16]....
        /*01e0*/ 	.word	0x000006f0
        /*01e4*/ 	.word	0x000000ff
        /*01e8*/ 	.word	0x00000040
        /*01ec*/ 	.short	0x0100
        /*01ee*/ 	.byte	0x04
	.zero		1


	//   ....[17]....
        /*01f0*/ 	.word	0x00000700
        /*01f4*/ 	.word	0x000000ff
        /*01f8*/ 	.word	0x000000f0
        /*01fc*/ 	.short	0x0100
        /*01fe*/ 	.byte	0x04
	.zero		1


	//   ....[18]....
        /*0200*/ 	.word	0x00000710
        /*0204*/ 	.word	0x000000ff
        /*0208*/ 	.word	0x00000048
        /*020c*/ 	.short	0x0100
        /*020e*/ 	.byte	0x04
	.zero		1


	//   ....[19]....
        /*0210*/ 	.word	0x00000720
        /*0214*/ 	.word	0x000000ff
        /*0218*/ 	.word	0x000000f8
        /*021c*/ 	.short	0x0100
        /*021e*/ 	.byte	0x04
	.zero		1


	//   ....[20]....
        /*0220*/ 	.word	0x00000730
        /*0224*/ 	.word	0x000000ff
        /*0228*/ 	.word	0x00000050
        /*022c*/ 	.short	0x0100
        /*022e*/ 	.byte	0x04
	.zero		1


	//   ....[21]....
        /*0230*/ 	.word	0x00000740
        /*0234*/ 	.word	0x000000ff
        /*0238*/ 	.word	0x00000100
        /*023c*/ 	.short	0x0100
        /*023e*/ 	.byte	0x04
	.zero		1


	//   ....[22]....
        /*0240*/ 	.word	0x00000750
        /*0244*/ 	.word	0x000000ff
        /*0248*/ 	.word	0x00000058
        /*024c*/ 	.short	0x0100
        /*024e*/ 	.byte	0x04
	.zero		1


	//   ....[23]....
        /*0250*/ 	.word	0x00000760
        /*0254*/ 	.word	0x000000ff
        /*0258*/ 	.word	0x00000108
        /*025c*/ 	.short	0x0100
        /*025e*/ 	.byte	0x04
	.zero		1


	//   ....[24]....
        /*0260*/ 	.word	0x00000770
        /*0264*/ 	.word	0x000000ff
        /*0268*/ 	.word	0x00000060
        /*026c*/ 	.short	0x0100
        /*026e*/ 	.byte	0x04
	.zero		1


	//   ....[25]....
        /*0270*/ 	.word	0x00000780
        /*0274*/ 	.word	0x000000ff
        /*0278*/ 	.word	0x00000110
        /*027c*/ 	.short	0x0100
        /*027e*/ 	.byte	0x04
	.zero		1


	//   ....[26]....
        /*0280*/ 	.word	0x00000790
        /*0284*/ 	.word	0x000000ff
        /*0288*/ 	.word	0x00000068
        /*028c*/ 	.short	0x0100
        /*028e*/ 	.byte	0x04
	.zero		1


	//   ....[27]....
        /*0290*/ 	.word	0x000007a0
        /*0294*/ 	.word	0x000000ff
        /*0298*/ 	.word	0x00000118
        /*029c*/ 	.short	0x0100
        /*029e*/ 	.byte	0x04
	.zero		1


	//   ....[28]....
        /*02a0*/ 	.word	0x000007b0
        /*02a4*/ 	.word	0x000000ff
        /*02a8*/ 	.word	0x00000070
        /*02ac*/ 	.short	0x0100
        /*02ae*/ 	.byte	0x04
	.zero		1


	//   ....[29]....
        /*02b0*/ 	.word	0x000007c0
        /*02b4*/ 	.word	0x000000ff
        /*02b8*/ 	.word	0x00000120
        /*02bc*/ 	.short	0x0100
        /*02be*/ 	.byte	0x04
	.zero		1


	//   ....[30]....
        /*02c0*/ 	.word	0x000007d0
        /*02c4*/ 	.word	0x000000ff
        /*02c8*/ 	.word	0x00000078
        /*02cc*/ 	.short	0x0100
        /*02ce*/ 	.byte	0x04
	.zero		1


	//   ....[31]....
        /*02d0*/ 	.word	0x000007e0
        /*02d4*/ 	.word	0x000000ff
        /*02d8*/ 	.word	0x00000128
        /*02dc*/ 	.short	0x0100
        /*02de*/ 	.byte	0x04
	.zero		1


	//   ....[32]....
        /*02e0*/ 	.word	0x000007f0
        /*02e4*/ 	.word	0x000000ff
        /*02e8*/ 	.word	0x00000080
        /*02ec*/ 	.short	0x0100
        /*02ee*/ 	.byte	0x04
	.zero		1


	//   ....[33]....
        /*02f0*/ 	.word	0x00000800
        /*02f4*/ 	.word	0x000000ff
        /*02f8*/ 	.word	0x00000130
        /*02fc*/ 	.short	0x0100
        /*02fe*/ 	.byte	0x04
	.zero		1


	//   ....[34]....
        /*0300*/ 	.word	0x00000810
        /*0304*/ 	.word	0x000000ff
        /*0308*/ 	.word	0x00000088
        /*030c*/ 	.short	0x0100
        /*030e*/ 	.byte	0x04
	.zero		1


	//   ....[35]....
        /*0310*/ 	.word	0x00000820
        /*0314*/ 	.word	0x000000ff
        /*0318*/ 	.word	0x00000138
        /*031c*/ 	.short	0x0100
        /*031e*/ 	.byte	0x04
	.zero		1


	//   ....[36]....
        /*0320*/ 	.word	0x00000830
        /*0324*/ 	.word	0x000000ff
        /*0328*/ 	.word	0x00000090
        /*032c*/ 	.short	0x0100
        /*032e*/ 	.byte	0x04
	.zero		1


	//   ....[37]....
        /*0330*/ 	.word	0x00000840
        /*0334*/ 	.word	0x000000ff
        /*0338*/ 	.word	0x00000140
        /*033c*/ 	.short	0x0100
        /*033e*/ 	.byte	0x04
	.zero		1


	//   ....[38]....
        /*0340*/ 	.word	0x00000850
        /*0344*/ 	.word	0x000000ff
        /*0348*/ 	.word	0x00000098
        /*034c*/ 	.short	0x0100
        /*034e*/ 	.byte	0x04
	.zero		1


	//   ....[39]....
        /*0350*/ 	.word	0x00000860
        /*0354*/ 	.word	0x000000ff
        /*0358*/ 	.word	0x00000148
        /*035c*/ 	.short	0x0100
        /*035e*/ 	.byte	0x04
	.zero		1


	//   ....[40]....
        /*0360*/ 	.word	0x00000870
        /*0364*/ 	.word	0x000000ff
        /*0368*/ 	.word	0x000000a0
        /*036c*/ 	.short	0x0100
        /*036e*/ 	.byte	0x04
	.zero		1


	//   ....[41]....
        /*0370*/ 	.word	0x00000880
        /*0374*/ 	.word	0x000000ff
        /*0378*/ 	.word	0x00000150
        /*037c*/ 	.short	0x0100
        /*037e*/ 	.byte	0x04
	.zero		1


	//   ....[42]....
        /*0380*/ 	.word	0x00000890
        /*0384*/ 	.word	0x000000ff
        /*0388*/ 	.word	0x000000a8
        /*038c*/ 	.short	0x0100
        /*038e*/ 	.byte	0x04
	.zero		1


	//   ....[43]....
        /*0390*/ 	.word	0x000008a0
        /*0394*/ 	.word	0x000000ff
        /*0398*/ 	.word	0x00000158
        /*039c*/ 	.short	0x0100
        /*039e*/ 	.byte	0x04
	.zero		1


	//   ....[44]....
        /*03a0*/ 	.word	0x000009e0
        /*03a4*/ 	.word	0x000000ff
        /*03a8*/ 	.word	0x00000160
        /*03ac*/ 	.short	0x0100
        /*03ae*/ 	.byte	0x04
	.zero		1


	//   ....[45]....
        /*03b0*/ 	.word	0x000009f0
        /*03b4*/ 	.word	0x000000ff
        /*03b8*/ 	.word	0x00000168
        /*03bc*/ 	.short	0x0100
        /*03be*/ 	.byte	0x04
	.zero		1


	//   ....[46]....
        /*03c0*/ 	.word	0x00000ae0
        /*03c4*/ 	.word	0x000000ff
        /*03c8*/ 	.word	0x00000170
        /*03cc*/ 	.short	0x0100
        /*03ce*/ 	.byte	0x04
	.zero		1


	//   ....[47]....
        /*03d0*/ 	.word	0x00000af0
        /*03d4*/ 	.word	0x000000ff
        /*03d8*/ 	.word	0x00000178
        /*03dc*/ 	.short	0x0100
        /*03de*/ 	.byte	0x04
	.zero		1


	//   ....[48]....
        /*03e0*/ 	.word	0x00000c30
        /*03e4*/ 	.word	0x000000ff
        /*03e8*/ 	.word	0x00000180
        /*03ec*/ 	.short	0x0100
        /*03ee*/ 	.byte	0x04
	.zero		1


	//   ....[49]....
        /*03f0*/ 	.word	0x00000c40
        /*03f4*/ 	.word	0x000000ff
        /*03f8*/ 	.word	0x00000190
        /*03fc*/ 	.short	0x0100
        /*03fe*/ 	.byte	0x04
	.zero		1


	//   ....[50]....
        /*0400*/ 	.word	0x00000c50
        /*0404*/ 	.word	0x000000ff
        /*0408*/ 	.word	0x00000188
        /*040c*/ 	.short	0x0100
        /*040e*/ 	.byte	0x04
	.zero		1


	//   ....[51]....
        /*0410*/ 	.word	0x00000c60
        /*0414*/ 	.word	0x000000ff
        /*0418*/ 	.word	0x00000198
        /*041c*/ 	.short	0x0100
        /*041e*/ 	.byte	0x04
	.zero		1


	//   ....[52]....
        /*0420*/ 	.word	0x00000d90
        /*0424*/ 	.word	0x000000ff
        /*0428*/ 	.word	0x000001a0
        /*042c*/ 	.short	0x0100
        /*042e*/ 	.byte	0x04
	.zero		1


	//   ....[53]....
        /*0430*/ 	.word	0x00000da0
        /*0434*/ 	.word	0x000000ff
        /*0438*/ 	.word	0x000001c0
        /*043c*/ 	.short	0x0100
        /*043e*/ 	.byte	0x04
	.zero		1


	//   ....[54]....
        /*0440*/ 	.word	0x00000db0
        /*0444*/ 	.word	0x000000ff
        /*0448*/ 	.word	0x000001a8
        /*044c*/ 	.short	0x0100
        /*044e*/ 	.byte	0x04
	.zero		1


	//   ....[55]....
        /*0450*/ 	.word	0x00000dc0
        /*0454*/ 	.word	0x000000ff
        /*0458*/ 	.word	0x000001c8
        /*045c*/ 	.short	0x0100
        /*045e*/ 	.byte	0x04
	.zero		1


	//   ....[56]....
        /*0460*/ 	.word	0x00000dd0
        /*0464*/ 	.word	0x000000ff
        /*0468*/ 	.word	0x000001b0
        /*046c*/ 	.short	0x0100
        /*046e*/ 	.byte	0x04
	.zero		1


	//   ....[57]....
        /*0470*/ 	.word	0x00000de0
        /*0474*/ 	.word	0x000000ff
        /*0478*/ 	.word	0x000001d0
        /*047c*/ 	.short	0x0100
        /*047e*/ 	.byte	0x04
	.zero		1


	//   ....[58]....
        /*0480*/ 	.word	0x00000df0
        /*0484*/ 	.word	0x000000ff
        /*0488*/ 	.word	0x000001b8
        /*048c*/ 	.short	0x0100
        /*048e*/ 	.byte	0x04
	.zero		1


	//   ....[59]....
        /*0490*/ 	.word	0x00000e00
        /*0494*/ 	.word	0x000000ff
        /*0498*/ 	.word	0x000001d8
        /*049c*/ 	.short	0x0100
        /*049e*/ 	.byte	0x04
	.zero		1


	//   ....[60]....
        /*04a0*/ 	.word	0x00000ef0
        /*04a4*/ 	.word	0x000000ff
        /*04a8*/ 	.word	0x000001e0
        /*04ac*/ 	.short	0x0100
        /*04ae*/ 	.byte	0x04
	.zero		1


	//   ....[61]....
        /*04b0*/ 	.word	0x00000f00
        /*04b4*/ 	.word	0x000000ff
        /*04b8*/ 	.word	0x000001f0
        /*04bc*/ 	.short	0x0100
        /*04be*/ 	.byte	0x04
	.zero		1


	//   ....[62]....
        /*04c0*/ 	.word	0x00000f10
        /*04c4*/ 	.word	0x000000ff
        /*04c8*/ 	.word	0x000001e8
        /*04cc*/ 	.short	0x0100
        /*04ce*/ 	.byte	0x04
	.zero		1


	//   ....[63]....
        /*04d0*/ 	.word	0x00000f20
        /*04d4*/ 	.word	0x000000ff
        /*04d8*/ 	.word	0x000001f8
        /*04dc*/ 	.short	0x0100
        /*04de*/ 	.byte	0x04
	.zero		1


	//   ....[64]....
        /*04e0*/ 	.word	0x00001a60
        /*04e4*/ 	.word	0x00000000
        /*04e8*/ 	.word	0x000001f0
        /*04ec*/ 	.short	0x010a
        /*04ee*/ 	.byte	0xff
	.zero		1


	//   ....[65]....
        /*04f0*/ 	.word	0x00001a80
        /*04f4*/ 	.word	0x00000000
        /*04f8*/ 	.word	0x000001e0
        /*04fc*/ 	.short	0x0101
        /*04fe*/ 	.byte	0xff
	.zero		1


	//   ....[66]....
        /*0500*/ 	.word	0x00001b40
        /*0504*/ 	.word	0x000000ff
        /*0508*/ 	.word	0x000000b0
        /*050c*/ 	.short	0x010a
        /*050e*/ 	.byte	0x04
	.zero		1


	//   ....[67]....
        /*0510*/ 	.word	0x00001bc0
        /*0514*/ 	.word	0x000000ff
        /*0518*/ 	.word	0x000000b0
        /*051c*/ 	.short	0x010a
        /*051e*/ 	.byte	0x21
	.zero		1


	//   ....[68]....
        /*0520*/ 	.word	0x00001d50
        /*0524*/ 	.word	0x000000ff
        /*0528*/ 	.word	0x000000b0
        /*052c*/ 	.short	0x010a
        /*052e*/ 	.byte	0x08
	.zero		1


	//   ....[69]....
        /*0530*/ 	.word	0x00001e70
        /*0534*/ 	.word	0x000000ff
        /*0538*/ 	.word	0x00000178
        /*053c*/ 	.short	0x0101
        /*053e*/ 	.byte	0x07
	.zero		1


	//   ....[70]....
        /*0540*/ 	.word	0x00001e90
        /*0544*/ 	.word	0x000000ff
        /*0548*/ 	.word	0x000000b0
        /*054c*/ 	.short	0x010a
        /*054e*/ 	.byte	0x04
	.zero		1


	//   ....[71]....
        /*0550*/ 	.word	0x00001f10
        /*0554*/ 	.word	0x000000ff
        /*0558*/ 	.word	0x000000b0
        /*055c*/ 	.short	0x010a
        /*055e*/ 	.byte	0x09
	.zero		1


	//   ....[72]....
        /*0560*/ 	.word	0x000020b0
        /*0564*/ 	.word	0x000000ff
        /*0568*/ 	.word	0x000000b0
        /*056c*/ 	.short	0x010a
        /*056e*/ 	.byte	0x06
	.zero		1


	//   ....[73]....
        /*0570*/ 	.word	0x000021e0
        /*0574*/ 	.word	0x00000003
        /*0578*/ 	.word	0x00000180
        /*057c*/ 	.short	0x010a
        /*057e*/ 	.byte	0xff
	.zero		1


	//   ....[74]....
        /*0580*/ 	.word	0x00002330
        /*0584*/ 	.word	0x00000000
        /*0588*/ 	.word	0x00000000
        /*058c*/ 	.short	0x0101
        /*058e*/ 	.byte	0xff
	.zero		1


	//   ....[75]....
        /*0590*/ 	.word	0x000028e0
        /*0594*/ 	.word	0x000000ff
        /*0598*/ 	.word	0x00000000
        /*059c*/ 	.short	0x010a
        /*059e*/ 	.byte	0x04
	.zero		1


	//   ....[76]....
        /*05a0*/ 	.word	0x00002970
        /*05a4*/ 	.word	0x000000ff
        /*05a8*/ 	.word	0x00000000
        /*05ac*/ 	.short	0x010a
        /*05ae*/ 	.byte	0x05
	.zero		1


	//   ....[77]....
        /*05b0*/ 	.word	0x00002a00
        /*05b4*/ 	.word	0x000000ff
        /*05b8*/ 	.word	0x00000000
        /*05bc*/ 	.short	0x010a
        /*05be*/ 	.byte	0x05
	.zero		1


	//   ....[78]....
        /*05c0*/ 	.word	0x00002a90
        /*05c4*/ 	.word	0x000000ff
        /*05c8*/ 	.word	0x00000000
        /*05cc*/ 	.short	0x010a
        /*05ce*/ 	.byte	0x05
	.zero		1


	//   ....[79]....
        /*05d0*/ 	.word	0x00002b20
        /*05d4*/ 	.word	0x000000ff
        /*05d8*/ 	.word	0x00000000
        /*05dc*/ 	.short	0x010a
        /*05de*/ 	.byte	0x05
	.zero		1


	//   ....[80]....
        /*05e0*/ 	.word	0x00002bb0
        /*05e4*/ 	.word	0x000000ff
        /*05e8*/ 	.word	0x00000000
        /*05ec*/ 	.short	0x010a
        /*05ee*/ 	.byte	0x05
	.zero		1


	//   ....[81]....
        /*05f0*/ 	.word	0x00002c40
        /*05f4*/ 	.word	0x000000ff
        /*05f8*/ 	.word	0x00000000
        /*05fc*/ 	.short	0x010a
        /*05fe*/ 	.byte	0x05
	.zero		1


	//   ....[82]....
        /*0600*/ 	.word	0x00002cd0
        /*0604*/ 	.word	0x000000ff
        /*0608*/ 	.word	0x00000000
        /*060c*/ 	.short	0x010a
        /*060e*/ 	.byte	0x05
	.zero		1


	//   ....[83]....
        /*0610*/ 	.word	0x00002d60
        /*0614*/ 	.word	0x000000ff
        /*0618*/ 	.word	0x00000000
        /*061c*/ 	.short	0x010a
        /*061e*/ 	.byte	0x05
	.zero		1


	//   ....[84]....
        /*0620*/ 	.word	0x00002df0
        /*0624*/ 	.word	0x000000ff
        /*0628*/ 	.word	0x00000000
        /*062c*/ 	.short	0x010a
        /*062e*/ 	.byte	0x05
	.zero		1


	//   ....[85]....
        /*0630*/ 	.word	0x00002e80
        /*0634*/ 	.word	0x000000ff
        /*0638*/ 	.word	0x00000000
        /*063c*/ 	.short	0x010a
        /*063e*/ 	.byte	0x05
	.zero		1


	//   ....[86]....
        /*0640*/ 	.word	0x00002f10
        /*0644*/ 	.word	0x000000ff
        /*0648*/ 	.word	0x00000000
        /*064c*/ 	.short	0x010a
        /*064e*/ 	.byte	0x05
	.zero		1


	//   ....[87]....
        /*0650*/ 	.word	0x00002fa0
        /*0654*/ 	.word	0x000000ff
        /*0658*/ 	.word	0x00000000
        /*065c*/ 	.short	0x010a
        /*065e*/ 	.byte	0x05
	.zero		1


	//   ....[88]....
        /*0660*/ 	.word	0x00003030
        /*0664*/ 	.word	0x000000ff
        /*0668*/ 	.word	0x00000000
        /*066c*/ 	.short	0x010a
        /*066e*/ 	.byte	0x05
	.zero		1


	//   ....[89]....
        /*0670*/ 	.word	0x000030c0
        /*0674*/ 	.word	0x000000ff
        /*0678*/ 	.word	0x00000000
        /*067c*/ 	.short	0x010a
        /*067e*/ 	.byte	0x05
	.zero		1


	//   ....[90]....
        /*0680*/ 	.word	0x00003150
        /*0684*/ 	.word	0x000000ff
        /*0688*/ 	.word	0x00000000
        /*068c*/ 	.short	0x010a
        /*068e*/ 	.byte	0x05
	.zero		1


	//   ....[91]....
        /*0690*/ 	.word	0x000031e0
        /*0694*/ 	.word	0x000000ff
        /*0698*/ 	.word	0x00000000
        /*069c*/ 	.short	0x010a
        /*069e*/ 	.byte	0x05
	.zero		1


	//   ....[92]....
        /*06a0*/ 	.word	0x00003270
        /*06a4*/ 	.word	0x000000ff
        /*06a8*/ 	.word	0x00000000
        /*06ac*/ 	.short	0x010a
        /*06ae*/ 	.byte	0x05
	.zero		1


	//   ....[93]....
        /*06b0*/ 	.word	0x00003300
        /*06b4*/ 	.word	0x000000ff
        /*06b8*/ 	.word	0x00000000
        /*06bc*/ 	.short	0x010a
        /*06be*/ 	.byte	0x05
	.zero		1


	//   ....[94]....
        /*06c0*/ 	.word	0x00003390
        /*06c4*/ 	.word	0x000000ff
        /*06c8*/ 	.word	0x00000000
        /*06cc*/ 	.short	0x010a
        /*06ce*/ 	.byte	0x05
	.zero		1


	//   ....[95]....
        /*06d0*/ 	.word	0x00003420
        /*06d4*/ 	.word	0x000000ff
        /*06d8*/ 	.word	0x00000000
        /*06dc*/ 	.short	0x010a
        /*06de*/ 	.byte	0x05
	.zero		1


	//   ....[96]....
        /*06e0*/ 	.word	0x000034c0
        /*06e4*/ 	.word	0x00000000
        /*06e8*/ 	.word	0x00000000
        /*06ec*/ 	.short	0x010a
        /*06ee*/ 	.byte	0xff
	.zero		1


	//   ....[97]....
        /*06f0*/ 	.word	0x00003600
        /*06f4*/ 	.word	0x00000002
        /*06f8*/ 	.word	0x000001e0
        /*06fc*/ 	.short	0x010a
        /*06fe*/ 	.byte	0xff
	.zero		1


	//   ....[98]....
        /*0700*/ 	.word	0x00003660
        /*0704*/ 	.word	0x00000004
        /*0708*/ 	.word	0x00000000
        /*070c*/ 	.short	0x0101
        /*070e*/ 	.byte	0xff
	.zero		1


	//   ....[99]....
        /*0710*/ 	.word	0x00003680
        /*0714*/ 	.word	0x000000ff
        /*0718*/ 	.word	0x00000190
        /*071c*/ 	.short	0x010a
        /*071e*/ 	.byte	0x04
	.zero		1


	//   ....[100]....
        /*0720*/ 	.word	0x000037a0
        /*0724*/ 	.word	0x00000002
        /*0728*/ 	.word	0x00000180
        /*072c*/ 	.short	0x010a
        /*072e*/ 	.byte	0xff
	.zero		1


	//   ....[101]....
        /*0730*/ 	.word	0x000038b0
        /*0734*/ 	.word	0x00000002
        /*0738*/ 	.word	0x00000000
        /*073c*/ 	.short	0x0101
        /*073e*/ 	.byte	0xff
	.zero		1


	//   ....[102]....
        /*0740*/ 	.word	0x00003940
        /*0744*/ 	.word	0x000000ff
        /*0748*/ 	.word	0x00000190
        /*074c*/ 	.short	0x0106
        /*074e*/ 	.byte	0x04
	.zero		1


	//   ....[103]....
        /*0750*/ 	.word	0x00003960
        /*0754*/ 	.word	0x000000ff
        /*0758*/ 	.word	0x00000190
        /*075c*/ 	.short	0x010a
        /*075e*/ 	.byte	0x04
	.zero		1


	//   ....[104]....
        /*0760*/ 	.word	0x000039f0
        /*0764*/ 	.word	0x000000ff
        /*0768*/ 	.word	0x00000190
        /*076c*/ 	.short	0x0106
        /*076e*/ 	.byte	0x07
	.zero		1


	//   ....[105]....
        /*0770*/ 	.word	0x00003a30
        /*0774*/ 	.word	0x00000000
        /*0778*/ 	.word	0x00000190
        /*077c*/ 	.short	0x010a
        /*077e*/ 	.byte	0xff
	.zero		1


	//   ....[106]....
        /*0780*/ 	.word	0x00003f90
        /*0784*/ 	.word	0x00000000
        /*0788*/ 	.word	0x00000180
        /*078c*/ 	.short	0x010a
        /*078e*/ 	.byte	0xff
	.zero		1


	//   ....[107]....
        /*0790*/ 	.word	0x00004090
        /*0794*/ 	.word	0x00000003
        /*0798*/ 	.word	0x00000000
        /*079c*/ 	.short	0x0101
        /*079e*/ 	.byte	0xff
	.zero		1


	//   ....[108]....
        /*07a0*/ 	.word	0x000040a0
        /*07a4*/ 	.word	0x000000ff
        /*07a8*/ 	.word	0x00000000
        /*07ac*/ 	.short	0x010a
        /*07ae*/ 	.byte	0x04
	.zero		1


	//   ....[109]....
        /*07b0*/ 	.word	0x00004120
        /*07b4*/ 	.word	0x000000ff
        /*07b8*/ 	.word	0x000001c0
        /*07bc*/ 	.short	0x010a
        /*07be*/ 	.byte	0x1f
	.zero		1


	//   ....[110]....
        /*07c0*/ 	.word	0x00004200
        /*07c4*/ 	.word	0x000000ff
        /*07c8*/ 	.word	0x00000000
        /*07cc*/ 	.short	0x010a
        /*07ce*/ 	.byte	0x05
	.zero		1


	//   ....[111]....
        /*07d0*/ 	.word	0x00004340
        /*07d4*/ 	.word	0x000000ff
        /*07d8*/ 	.word	0x00000000
        /*07dc*/ 	.short	0x010a
        /*07de*/ 	.byte	0x04
	.zero		1


	//   ....[112]....
        /*07e0*/ 	.word	0x000045d0
        /*07e4*/ 	.word	0x000000ff
        /*07e8*/ 	.word	0x00000000
        /*07ec*/ 	.short	0x010a
        /*07ee*/ 	.byte	0x04
	.zero		1


	//   ....[113]....
        /*07f0*/ 	.word	0x00004660
        /*07f4*/ 	.word	0x000000ff
        /*07f8*/ 	.word	0x00000000
        /*07fc*/ 	.short	0x010a
        /*07fe*/ 	.byte	0x05
	.zero		1


	//   ....[114]....
        /*0800*/ 	.word	0x000046f0
        /*0804*/ 	.word	0x000000ff
        /*0808*/ 	.word	0x00000000
        /*080c*/ 	.short	0x010a
        /*080e*/ 	.byte	0x05
	.zero		1


	//   ....[115]....
        /*0810*/ 	.word	0x00004780
        /*0814*/ 	.word	0x000000ff
        /*0818*/ 	.word	0x00000000
        /*081c*/ 	.short	0x010a
        /*081e*/ 	.byte	0x04
	.zero		1


	//   ....[116]....
        /*0820*/ 	.word	0x00004c80
        /*0824*/ 	.word	0x00000003
        /*0828*/ 	.word	0x00000180
        /*082c*/ 	.short	0x010a
        /*082e*/ 	.byte	0xff
	.zero		1


	//   ....[117]....
        /*0830*/ 	.word	0x00004df0
        /*0834*/ 	.word	0x00000000
        /*0838*/ 	.word	0x00000000
        /*083c*/ 	.short	0x0101
        /*083e*/ 	.byte	0xff
	.zero		1


	//   ....[118]....
        /*0840*/ 	.word	0x000052b0
        /*0844*/ 	.word	0x000000ff
        /*0848*/ 	.word	0x00000178
        /*084c*/ 	.short	0x010a
        /*084e*/ 	.byte	0x11
	.zero		1


	//   ....[119]....
        /*0850*/ 	.word	0x00005440
        /*0854*/ 	.word	0x000000ff
        /*0858*/ 	.word	0x00000168
        /*085c*/ 	.short	0x010a
        /*085e*/ 	.byte	0x11
	.zero		1


	//   ....[120]....
        /*0860*/ 	.word	0x00005660
        /*0864*/ 	.word	0x000000ff
        /*0868*/ 	.word	0x00000160
        /*086c*/ 	.short	0x010b
        /*086e*/ 	.byte	0x11
	.zero		1


	//   ....[121]....
        /*0870*/ 	.word	0x00005670
        /*0874*/ 	.word	0x000000ff
        /*0878*/ 	.word	0x00000000
        /*087c*/ 	.short	0x0101
        /*087e*/ 	.byte	0x22
	.zero		1


	//   ....[122]....
        /*0880*/ 	.word	0x000056b0
        /*0884*/ 	.word	0x00000000
        /*0888*/ 	.word	0x00000168
        /*088c*/ 	.short	0x010a
        /*088e*/ 	.byte	0xff
	.zero		1


	//   ....[123]....
        /*0890*/ 	.word	0x00005930
        /*0894*/ 	.word	0x00000008
        /*0898*/ 	.word	0x00000180
        /*089c*/ 	.short	0x010a
        /*089e*/ 	.byte	0xff
	.zero		1


	//   ....[124]....
        /*08a0*/ 	.word	0x00005ab0
        /*08a4*/ 	.word	0x00000000
        /*08a8*/ 	.word	0x00000000
        /*08ac*/ 	.short	0x0101
        /*08ae*/ 	.byte	0xff
	.zero		1


	//   ....[125]....
        /*08b0*/ 	.word	0x00006350
        /*08b4*/ 	.word	0x000000ff
        /*08b8*/ 	.word	0x00000160
        /*08bc*/ 	.short	0x010a
        /*08be*/ 	.byte	0x2f
	.zero		1


	//   ....[126]....
        /*08c0*/ 	.word	0x00006360
        /*08c4*/ 	.word	0x000000ff
        /*08c8*/ 	.word	0x000001a0
        /*08cc*/ 	.short	0x010a
        /*08ce*/ 	.byte	0x2e
	.zero		1


	//   ....[127]....
        /*08d0*/ 	.word	0x000063f0
        /*08d4*/ 	.word	0x000000ff
        /*08d8*/ 	.word	0x00000160
        /*08dc*/ 	.short	0x010a
        /*08de*/ 	.byte	0x2f
	.zero		1


	//   ....[128]....
        /*08e0*/ 	.word	0x00006580
        /*08e4*/ 	.word	0x000000ff
        /*08e8*/ 	.word	0x00000000
        /*08ec*/ 	.short	0x0101
        /*08ee*/ 	.byte	0x04
	.zero		1


	//   ....[129]....
        /*08f0*/ 	.word	0x000065d0
        /*08f4*/ 	.word	0x000000ff
        /*08f8*/ 	.word	0x000001a0
        /*08fc*/ 	.short	0x010a
        /*08fe*/ 	.byte	0x2e
	.zero		1


	//   ....[130]....
        /*0900*/ 	.word	0x000069a0
        /*0904*/ 	.word	0x000000ff
        /*0908*/ 	.word	0x00000000
        /*090c*/ 	.short	0x0101
        /*090e*/ 	.byte	0x04
	.zero		1


	//   ....[131]....
        /*0910*/ 	.word	0x00006c00
        /*0914*/ 	.word	0x00000000
        /*0918*/ 	.word	0x000001f0
        /*091c*/ 	.short	0x010a
        /*091e*/ 	.byte	0xff
	.zero		1


	//   ....[132]....
        /*0920*/ 	.word	0x00006c60
        /*0924*/ 	.word	0x00000000
        /*0928*/ 	.word	0x000000b0
        /*092c*/ 	.short	0x010a
        /*092e*/ 	.byte	0xff
	.zero		1


	//   ....[133]....
        /*0930*/ 	.word	0x00006cc0
        /*0934*/ 	.word	0x00000000
        /*0938*/ 	.word	0x000000b0
        /*093c*/ 	.short	0x010a
        /*093e*/ 	.byte	0xff
	.zero		1


	//   ....[134]....
        /*0940*/ 	.word	0x00006d10
        /*0944*/ 	.word	0x00000003
        /*0948*/ 	.word	0x00000180
        /*094c*/ 	.short	0x010a
        /*094e*/ 	.byte	0xff
	.zero		1


	//   ....[135]....
        /*0950*/ 	.word	0x00006d70
        /*0954*/ 	.word	0x00000000
        /*0958*/ 	.word	0x00000000
        /*095c*/ 	.short	0x010a
        /*095e*/ 	.byte	0xff
	.zero		1


	//   ....[136]....
        /*0960*/ 	.word	0x00006dd0
        /*0964*/ 	.word	0x00000000
        /*0968*/ 	.word	0x00000000
        /*096c*/ 	.short	0x010a
        /*096e*/ 	.byte	0xff
	.zero		1


	//   ....[137]....
        /*0970*/ 	.word	0x00006e30
        /*0974*/ 	.word	0x00000000
        /*0978*/ 	.word	0x00000000
        /*097c*/ 	.short	0x010a
        /*097e*/ 	.byte	0xff
	.zero		1


	//   ....[138]....
        /*0980*/ 	.word	0x00006e90
        /*0984*/ 	.word	0x00000000
        /*0988*/ 	.word	0x00000000
        /*098c*/ 	.short	0x010a
        /*098e*/ 	.byte	0xff
	.zero		1


	//   ....[139]....
        /*0990*/ 	.word	0x00006ef0
        /*0994*/ 	.word	0x00000000
        /*0998*/ 	.word	0x00000000
        /*099c*/ 	.short	0x010a
        /*099e*/ 	.byte	0xff
	.zero		1


	//   ....[140]....
        /*09a0*/ 	.word	0x00006f50
        /*09a4*/ 	.word	0x00000000
        /*09a8*/ 	.word	0x00000000
        /*09ac*/ 	.short	0x010a
        /*09ae*/ 	.byte	0xff
	.zero		1


	//   ....[141]....
        /*09b0*/ 	.word	0x00006fb0
        /*09b4*/ 	.word	0x00000000
        /*09b8*/ 	.word	0x00000000
        /*09bc*/ 	.short	0x010a
        /*09be*/ 	.byte	0xff
	.zero		1


	//   ....[142]....
        /*09c0*/ 	.word	0x00007010
        /*09c4*/ 	.word	0x00000000
        /*09c8*/ 	.word	0x00000000
        /*09cc*/ 	.short	0x010a
        /*09ce*/ 	.byte	0xff
	.zero		1


	//   ....[143]....
        /*09d0*/ 	.word	0x00007070
        /*09d4*/ 	.word	0x00000000
        /*09d8*/ 	.word	0x00000000
        /*09dc*/ 	.short	0x010a
        /*09de*/ 	.byte	0xff
	.zero		1


	//   ....[144]....
        /*09e0*/ 	.word	0x000070d0
        /*09e4*/ 	.word	0x00000000
        /*09e8*/ 	.word	0x00000000
        /*09ec*/ 	.short	0x010a
        /*09ee*/ 	.byte	0xff
	.zero		1


	//   ....[145]....
        /*09f0*/ 	.word	0x00007130
        /*09f4*/ 	.word	0x00000000
        /*09f8*/ 	.word	0x00000000
        /*09fc*/ 	.short	0x010a
        /*09fe*/ 	.byte	0xff
	.zero		1


	//   ....[146]....
        /*0a00*/ 	.word	0x00007190
        /*0a04*/ 	.word	0x00000000
        /*0a08*/ 	.word	0x00000000
        /*0a0c*/ 	.short	0x010a
        /*0a0e*/ 	.byte	0xff
	.zero		1


	//   ....[147]....
        /*0a10*/ 	.word	0x000071f0
        /*0a14*/ 	.word	0x00000000
        /*0a18*/ 	.word	0x00000000
        /*0a1c*/ 	.short	0x010a
        /*0a1e*/ 	.byte	0xff
	.zero		1


	//   ....[148]....
        /*0a20*/ 	.word	0x00007250
        /*0a24*/ 	.word	0x00000000
        /*0a28*/ 	.word	0x00000000
        /*0a2c*/ 	.short	0x010a
        /*0a2e*/ 	.byte	0xff
	.zero		1


	//   ....[149]....
        /*0a30*/ 	.word	0x000072b0
        /*0a34*/ 	.word	0x00000000
        /*0a38*/ 	.word	0x00000000
        /*0a3c*/ 	.short	0x010a
        /*0a3e*/ 	.byte	0xff
	.zero		1


	//   ....[150]....
        /*0a40*/ 	.word	0x00007310
        /*0a44*/ 	.word	0x00000000
        /*0a48*/ 	.word	0x00000000
        /*0a4c*/ 	.short	0x010a
        /*0a4e*/ 	.byte	0xff
	.zero		1


	//   ....[151]....
        /*0a50*/ 	.word	0x00007370
        /*0a54*/ 	.word	0x00000000
        /*0a58*/ 	.word	0x00000000
        /*0a5c*/ 	.short	0x010a
        /*0a5e*/ 	.byte	0xff
	.zero		1


	//   ....[152]....
        /*0a60*/ 	.word	0x000073d0
        /*0a64*/ 	.word	0x00000000
        /*0a68*/ 	.word	0x00000000
        /*0a6c*/ 	.short	0x010a
        /*0a6e*/ 	.byte	0xff
	.zero		1


	//   ....[153]....
        /*0a70*/ 	.word	0x00007430
        /*0a74*/ 	.word	0x00000000
        /*0a78*/ 	.word	0x00000000
        /*0a7c*/ 	.short	0x010a
        /*0a7e*/ 	.byte	0xff
	.zero		1


	//   ....[154]....
        /*0a80*/ 	.word	0x00007490
        /*0a84*/ 	.word	0x00000000
        /*0a88*/ 	.word	0x00000000
        /*0a8c*/ 	.short	0x010a
        /*0a8e*/ 	.byte	0xff
	.zero		1


	//   ....[155]....
        /*0a90*/ 	.word	0x000074f0
        /*0a94*/ 	.word	0x00000000
        /*0a98*/ 	.word	0x00000000
        /*0a9c*/ 	.short	0x010a
        /*0a9e*/ 	.byte	0xff
	.zero		1


	//   ....[156]....
        /*0aa0*/ 	.word	0x00007540
        /*0aa4*/ 	.word	0x00000002
        /*0aa8*/ 	.word	0x000001e0
        /*0aac*/ 	.short	0x010a
        /*0aae*/ 	.byte	0xff
	.zero		1


	//   ....[157]....
        /*0ab0*/ 	.word	0x000075a0
        /*0ab4*/ 	.word	0x00000002
        /*0ab8*/ 	.word	0x00000190
        /*0abc*/ 	.short	0x010a
        /*0abe*/ 	.byte	0xff
	.zero		1


	//   ....[158]....
        /*0ac0*/ 	.word	0x000075f0
        /*0ac4*/ 	.word	0x00000002
        /*0ac8*/ 	.word	0x00000180
        /*0acc*/ 	.short	0x010a
        /*0ace*/ 	.byte	0xff
	.zero		1


	//   ....[159]....
        /*0ad0*/ 	.word	0x00007650
        /*0ad4*/ 	.word	0x00000000
        /*0ad8*/ 	.word	0x00000190
        /*0adc*/ 	.short	0x010a
        /*0ade*/ 	.byte	0xff
	.zero		1


	//   ....[160]....
        /*0ae0*/ 	.word	0x000076a0
        /*0ae4*/ 	.word	0x00000000
        /*0ae8*/ 	.word	0x00000180
        /*0aec*/ 	.short	0x010a
        /*0aee*/ 	.byte	0xff
	.zero		1


	//   ....[161]....
        /*0af0*/ 	.word	0x00007700
        /*0af4*/ 	.word	0x00000003
        /*0af8*/ 	.word	0x000001c0
        /*0afc*/ 	.short	0x010a
        /*0afe*/ 	.byte	0xff
	.zero		1


	//   ....[162]....
        /*0b00*/ 	.word	0x00007760
        /*0b04*/ 	.word	0x00000000
        /*0b08*/ 	.word	0x00000000
        /*0b0c*/ 	.short	0x010a
        /*0b0e*/ 	.byte	0xff
	.zero		1


	//   ....[163]....
        /*0b10*/ 	.word	0x000077c0
        /*0b14*/ 	.word	0x00000000
        /*0b18*/ 	.word	0x00000000
        /*0b1c*/ 	.short	0x010a
        /*0b1e*/ 	.byte	0xff
	.zero		1


	//   ....[164]....
        /*0b20*/ 	.word	0x00007820
        /*0b24*/ 	.word	0x00000000
        /*0b28*/ 	.word	0x00000000
        /*0b2c*/ 	.short	0x010a
        /*0b2e*/ 	.byte	0xff
	.zero		1


	//   ....[165]....
        /*0b30*/ 	.word	0x00007880
        /*0b34*/ 	.word	0x00000000
        /*0b38*/ 	.word	0x00000000
        /*0b3c*/ 	.short	0x010a
        /*0b3e*/ 	.byte	0xff
	.zero		1


	//   ....[166]....
        /*0b40*/ 	.word	0x000078e0
        /*0b44*/ 	.word	0x00000000
        /*0b48*/ 	.word	0x00000000
        /*0b4c*/ 	.short	0x010a
        /*0b4e*/ 	.byte	0xff
	.zero		1


	//   ....[167]....
        /*0b50*/ 	.word	0x00007930
        /*0b54*/ 	.word	0x00000003
        /*0b58*/ 	.word	0x00000180
        /*0b5c*/ 	.short	0x010a
        /*0b5e*/ 	.byte	0xff
	.zero		1


	//   ....[168]....
        /*0b60*/ 	.word	0x00007990
        /*0b64*/ 	.word	0x00000000
        /*0b68*/ 	.word	0x00000178
        /*0b6c*/ 	.short	0x010a
        /*0b6e*/ 	.byte	0xff
	.zero		1


	//   ....[169]....
        /*0b70*/ 	.word	0x000079f0
        /*0b74*/ 	.word	0x00000003
        /*0b78*/ 	.word	0x00000168
        /*0b7c*/ 	.short	0x010a
        /*0b7e*/ 	.byte	0xff
	.zero		1


	//   ....[170]....
        /*0b80*/ 	.word	0x00007a40
        /*0b84*/ 	.word	0x00000008
        /*0b88*/ 	.word	0x00000180
        /*0b8c*/ 	.short	0x010a
        /*0b8e*/ 	.byte	0xff
	.zero		1


	//   ....[171]....
        /*0b90*/ 	.word	0x00007aa0
        /*0b94*/ 	.word	0x00000000
        /*0b98*/ 	.word	0x00000160
        /*0b9c*/ 	.short	0x010a
        /*0b9e*/ 	.byte	0xff
	.zero		1


	//   ....[172]....
        /*0ba0*/ 	.word	0x00007b00
        /*0ba4*/ 	.word	0x00000000
        /*0ba8*/ 	.word	0x000001a0
        /*0bac*/ 	.short	0x010a
        /*0bae*/ 	.byte	0xff
	.zero		1


	//----- nvinfo : EIATTR_NUM_MBARRIERS
	.align		4
.L_44:
        /*0bb0*/ 	.byte	0x03, 0x38
        /*0bb2*/ 	.short	0x0040


	//----- nvinfo : EIATTR_EXIT_INSTR_OFFSETS
	.align		4
        /*0bb4*/ 	.byte	0x04, 0x1c
        /*0bb6*/ 	.short	(.L_46 - .L_45)


	//   ....[0]....
.L_45:
        /*0bb8*/ 	.word	0x000034f0


	//   ....[1]....
        /*0bbc*/ 	.word	0x00003a00


	//   ....[2]....
        /*0bc0*/ 	.word	0x00003a60


	//   ....[3]....
        /*0bc4*/ 	.word	0x000049e0


	//   ....[4]....
        /*0bc8*/ 	.word	0x000056e0


	//   ....[5]....
        /*0bcc*/ 	.word	0x00005720


	//   ....[6]....
        /*0bd0*/ 	.word	0x00006bf0


	//----- nvinfo : EIATTR_MAX_THREADS
	.align		4
.L_46:
        /*0bd4*/ 	.byte	0x04, 0x05
        /*0bd6*/ 	.short	(.L_48 - .L_47)
.L_47:
        /*0bd8*/ 	.word	0x00000100
        /*0bdc*/ 	.word	0x00000001
        /*0be0*/ 	.word	0x00000001


	//----- nvinfo : EIATTR_CRS_STACK_SIZE
	.align		4
.L_48:
        /*0be4*/ 	.byte	0x04, 0x1e
        /*0be6*/ 	.short	(.L_50 - .L_49)
.L_49:
        /*0be8*/ 	.word	0x00000000


	//----- nvinfo : EIATTR_CBANK_PARAM_SIZE
	.align		4
.L_50:
        /*0bec*/ 	.byte	0x03, 0x19
        /*0bee*/ 	.short	0x0800


	//----- nvinfo : EIATTR_PARAM_CBANK
	.align		4
        /*0bf0*/ 	.byte	0x04, 0x0a
        /*0bf2*/ 	.short	(.L_52 - .L_51)
	.align		4
.L_51:
        /*0bf4*/ 	.word	index@(.nv.constant0._ZN7cutlass13device_kernelINS_4gemm6kernel13GemmUniversalIN4cute5tupleIJiiiiEEENS1_10collective13CollectiveMmaINS1_35MainloopSm100TmaUmmaWarpSpecializedILi22ELi2ELi4ENS5_IJNS4_1CILi2EEENSA_ILi1EEESC_EEEEENS5_IJNSA_ILi64EEENSA_ILi16EEENSA_ILi128EEEEEENS_12float_e4m3_tENS5_IJlSC_lEEESJ_SK_NS4_8TiledMMAINS4_8MMA_AtomIJNS4_10MMA_TraitsINS4_19SM100_MMA_F8F6F4_SSEJSJ_SJ_fSF_SG_NS4_17integral_constantINS4_4UMMA5MajorELSR_0EEESS_NSP_INSQ_7ScaleInELST_0EEESU_EEEEEENS4_6LayoutINS5_IJSC_SC_SC_EEENS5_IJNSA_ILi0EEESZ_SZ_EEEEENS5_IJNS4_10UnderscoreES12_S12_EEEEENS4_13SM90_TMA_LOADENS4_14ComposedLayoutINS4_7SwizzleILi3ELi4ELi3EEENS4_18smem_ptr_flag_bitsILi8EEENSX_INS5_IJNSA_ILi8EEESH_EEENS5_IJSH_SC_EEEEEEEvNS4_8identityENS4_23SM90_TMA_LOAD_MULTICASTES1F_vS1G_EENS_8epilogue10collective18CollectiveEpilogueINS1J_23Sm100TmaWarpSpecializedILi1ELi1ELi8ELb0ELb0EEEJSI_NS5_IJNSX_ISF_SC_EENSX_ISG_SC_EEEEESJ_SK_SJ_SK_NS1J_6fusion15FusionCallbacksIS1N_NS1R_17LinearCombinationISJ_fSJ_fLNS_15FloatRoundStyleE2EEESI_S1Q_JEEENS4_5SM1004TMEM4LOAD25SM100_TMEM_LOAD_16dp32b8xES15_NS16_INS17_ILi0ELi4ELi3EEES1A_NSX_INS5_IJS1B_SG_EEENS5_IJSG_SC_EEEEEEENS4_39AutoVectorizingCopyWithAssumedAlignmentILi128EEENS4_14SM90_TMA_STOREES25_S27_S27_EEEvvEEEEvNT_6ParamsE)
        /*0bf8*/ 	.short	0x0380
        /*0bfa*/ 	.short	0x0800


	//----- nvinfo : EIATTR_SW_WAR
	.align		4
.L_52:
        /*0bfc*/ 	.byte	0x04, 0x36
        /*0bfe*/ 	.short	(.L_54 - .L_53)
.L_53:
        /*0c00*/ 	.word	0x00000008
.L_54:


//--------------------- .nv.callgraph             --------------------------
	.section	.nv.callgraph,"",@"SHT_CUDA_CALLGRAPH"
	.align	4
	.sectionentsize	8
	.align		4
        /*0000*/ 	.word	0x00000000
	.align		4
        /*0004*/ 	.word	0xffffffff
	.align		4
        /*0008*/ 	.word	index@(_ZN7cutlass13device_kernelINS_4gemm6kernel13GemmUniversalIN4cute5tupleIJiiiiEEENS1_10collective13CollectiveMmaINS1_35MainloopSm100TmaUmmaWarpSpecializedILi22ELi2ELi4ENS5_IJNS4_1CILi2EEENSA_ILi1EEESC_EEEEENS5_IJNSA_ILi64EEENSA_ILi16EEENSA_ILi128EEEEEENS_12float_e4m3_tENS5_IJlSC_lEEESJ_SK_NS4_8TiledMMAINS4_8MMA_AtomIJNS4_10MMA_TraitsINS4_19SM100_MMA_F8F6F4_SSEJSJ_SJ_fSF_SG_NS4_17integral_constantINS4_4UMMA5MajorELSR_0EEESS_NSP_INSQ_7ScaleInELST_0EEESU_EEEEEENS4_6LayoutINS5_IJSC_SC_SC_EEENS5_IJNSA_ILi0EEESZ_SZ_EEEEENS5_IJNS4_10UnderscoreES12_S12_EEEEENS4_13SM90_TMA_LOADENS4_14ComposedLayoutINS4_7SwizzleILi3ELi4ELi3EEENS4_18smem_ptr_flag_bitsILi8EEENSX_INS5_IJNSA_ILi8EEESH_EEENS5_IJSH_SC_EEEEEEEvNS4_8identityENS4_23SM90_TMA_LOAD_MULTICASTES1F_vS1G_EENS_8epilogue10collective18CollectiveEpilogueINS1J_23Sm100TmaWarpSpecializedILi1ELi1ELi8ELb0ELb0EEEJSI_NS5_IJNSX_ISF_SC_EENSX_ISG_SC_EEEEESJ_SK_SJ_SK_NS1J_6fusion15FusionCallbacksIS1N_NS1R_17LinearCombinationISJ_fSJ_fLNS_15FloatRoundStyleE2EEESI_S1Q_JEEENS4_5SM1004TMEM4LOAD25SM100_TMEM_LOAD_16dp32b8xES15_NS16_INS17_ILi0ELi4ELi3EEES1A_NSX_INS5_IJS1B_SG_EEENS5_IJSG_SC_EEEEEEENS4_39AutoVectorizingCopyWithAssumedAlignmentILi128EEENS4_14SM90_TMA_STOREES25_S27_S27_EEEvvEEEEvNT_6ParamsE)
	.align		4
        /*000c*/ 	.word	index@(__assertfail)
	.align		4
        /*0010*/ 	.word	0x00000000
	.align		4
        /*0014*/ 	.word	0xfffffffe
	.align		4
        /*0018*/ 	.word	0x00000000
	.align		4
        /*001c*/ 	.word	0xfffffffd
	.align		4
        /*0020*/ 	.word	0x00000000
	.align		4
        /*0024*/ 	.word	0xfffffffc


//--------------------- .nv.constant4             --------------------------
	.section	.nv.constant4,"a",@progbits
	.align	8
	.align		8
.nv.constant4:
        /*0000*/ 	.dword	__assertfail
	.align		8
        /*0008*/ 	.dword	__unnamed_1
	.align		8
        /*0010*/ 	.dword	_ZN40_INTERNAL_13a16c95_4_k_cu_c60e5fc6_180924cuda3std3__45__cpo5beginE
	.align		8
        /*0018*/ 	.dword	_ZN40_INTERNAL_13a16c95_4_k_cu_c60e5fc6_180924cuda3std3__45__cpo3endE
	.align		8
        /*0020*/ 	.dword	_ZN40_INTERNAL_13a16c95_4_k_cu_c60e5fc6_180924cuda3std3__45__cpo6cbeginE
	.align		8
        /*0028*/ 	.dword	_ZN40_INTERNAL_13a16c95_4_k_cu_c60e5fc6_180924cuda3std3__45__cpo4cendE
	.align		8
        /*0030*/ 	.dword	_ZN40_INTERNAL_13a16c95_4_k_cu_c60e5fc6_180924cuda3std3__442_GLOBAL__N__13a16c95_4_k_cu_c60e5fc6_180926ignoreE
	.align		8
        /*0038*/ 	.dword	_ZN40_INTERNAL_13a16c95_4_k_cu_c60e5fc6_180924cuda3std3__419piecewise_constructE
	.align		8
        /*0040*/ 	.dword	_ZN40_INTERNAL_13a16c95_4_k_cu_c60e5fc6_180924cuda3std3__48in_placeE
	.align		8
        /*0048*/ 	.dword	_ZN40_INTERNAL_13a16c95_4_k_cu_c60e5fc6_180924cuda3std6ranges3__45__cpo4swapE
	.align		8
        /*0050*/ 	.dword	_ZN40_INTERNAL_13a16c95_4_k_cu_c60e5fc6_180924cuda3std6ranges3__45__cpo9iter_moveE
	.align		8
        /*0058*/ 	.dword	_ZN40_INTERNAL_13a16c95_4_k_cu_c60e5fc6_180924cute7productE
	.align		8
        /*0060*/ 	.dword	_ZN40_INTERNAL_13a16c95_4_k_cu_c60e5fc6_180924cute1_E
	.align		8
        /*0068*/ 	.dword	$str$25
	.align		8
        /*0070*/ 	.dword	$str$26


//--------------------- .text._ZN7cutlass13device_kernelINS_4gemm6kernel13GemmUniversalIN4cute5tupleIJiiiiEEENS1_10collective13CollectiveMmaINS1_35MainloopSm100TmaUmmaWarpSpecializedILi22ELi2ELi4ENS5_IJNS4_1CILi2EEENSA_ILi1EEESC_EEEEENS5_IJNSA_ILi64EEENSA_ILi16EEENSA_ILi128EEEEEENS_12float_e4m3_tENS5_IJlSC_lEEESJ_SK_NS4_8TiledMMAINS4_8MMA_AtomIJNS4_10MMA_TraitsINS4_19SM100_MMA_F8F6F4_SSEJSJ_SJ_fSF_SG_NS4_17integral_constantINS4_4UMMA5MajorELSR_0EEESS_NSP_INSQ_7ScaleInELST_0EEESU_EEEEEENS4_6LayoutINS5_IJSC_SC_SC_EEENS5_IJNSA_ILi0EEESZ_SZ_EEEEENS5_IJNS4_10UnderscoreES12_S12_EEEEENS4_13SM90_TMA_LOADENS4_14ComposedLayoutINS4_7SwizzleILi3ELi4ELi3EEENS4_18smem_ptr_flag_bitsILi8EEENSX_INS5_IJNSA_ILi8EEESH_EEENS5_IJSH_SC_EEEEEEEvNS4_8identityENS4_23SM90_TMA_LOAD_MULTICASTES1F_vS1G_EENS_8epilogue10collective18CollectiveEpilogueINS1J_23Sm100TmaWarpSpecializedILi1ELi1ELi8ELb0ELb0EEEJSI_NS5_IJNSX_ISF_SC_EENSX_ISG_SC_EEEEESJ_SK_SJ_SK_NS1J_6fusion15FusionCallbacksIS1N_NS1R_17LinearCombinationISJ_fSJ_fLNS_15FloatRoundStyleE2EEESI_S1Q_JEEENS4_5SM1004TMEM4LOAD25SM100_TMEM_LOAD_16dp32b8xES15_NS16_INS17_ILi0ELi4ELi3EEES1A_NSX_INS5_IJS1B_SG_EEENS5_IJSG_SC_EEEEEEENS4_39AutoVectorizingCopyWithAssumedAlignmentILi128EEENS4_14SM90_TMA_STOREES25_S27_S27_EEEvvEEEEvNT_6ParamsE --------------------------
	.section	.text._ZN7cutlass13device_kernelINS_4gemm6kernel13GemmUniversalIN4cute5tupleIJiiiiEEENS1_10collective13CollectiveMmaINS1_35MainloopSm100TmaUmmaWarpSpecializedILi22ELi2ELi4ENS5_IJNS4_1CILi2EEENSA_ILi1EEESC_EEEEENS5_IJNSA_ILi64EEENSA_ILi16EEENSA_ILi128EEEEEENS_12float_e4m3_tENS5_IJlSC_lEEESJ_SK_NS4_8TiledMMAINS4_8MMA_AtomIJNS4_10MMA_TraitsINS4_19SM100_MMA_F8F6F4_SSEJSJ_SJ_fSF_SG_NS4_17integral_constantINS4_4UMMA5MajorELSR_0EEESS_NSP_INSQ_7ScaleInELST_0EEESU_EEEEEENS4_6LayoutINS5_IJSC_SC_SC_EEENS5_IJNSA_ILi0EEESZ_SZ_EEEEENS5_IJNS4_10UnderscoreES12_S12_EEEEENS4_13SM90_TMA_LOADENS4_14ComposedLayoutINS4_7SwizzleILi3ELi4ELi3EEENS4_18smem_ptr_flag_bitsILi8EEENSX_INS5_IJNSA_ILi8EEESH_EEENS5_IJSH_SC_EEEEEEEvNS4_8identityENS4_23SM90_TMA_LOAD_MULTICASTES1F_vS1G_EENS_8epilogue10collective18CollectiveEpilogueINS1J_23Sm100TmaWarpSpecializedILi1ELi1ELi8ELb0ELb0EEEJSI_NS5_IJNSX_ISF_SC_EENSX_ISG_SC_EEEEESJ_SK_SJ_SK_NS1J_6fusion15FusionCallbacksIS1N_NS1R_17LinearCombinationISJ_fSJ_fLNS_15FloatRoundStyleE2EEESI_S1Q_JEEENS4_5SM1004TMEM4LOAD25SM100_TMEM_LOAD_16dp32b8xES15_NS16_INS17_ILi0ELi4ELi3EEES1A_NSX_INS5_IJS1B_SG_EEENS5_IJSG_SC_EEEEEEENS4_39AutoVectorizingCopyWithAssumedAlignmentILi128EEENS4_14SM90_TMA_STOREES25_S27_S27_EEEvvEEEEvNT_6ParamsE,"ax",@progbits
	.align	128
.text._ZN7cutlass13device_kernelINS_4gemm6kernel13GemmUniversalIN4cute5tupleIJiiiiEEENS1_10collective13CollectiveMmaINS1_35MainloopSm100TmaUmmaWarpSpecializedILi22ELi2ELi4ENS5_IJNS4_1CILi2EEENSA_ILi1EEESC_EEEEENS5_IJNSA_ILi64EEENSA_ILi16EEENSA_ILi128EEEEEENS_12float_e4m3_tENS5_IJlSC_lEEESJ_SK_NS4_8TiledMMAINS4_8MMA_AtomIJNS4_10MMA_TraitsINS4_19SM100_MMA_F8F6F4_SSEJSJ_SJ_fSF_SG_NS4_17integral_constantINS4_4UMMA5MajorELSR_0EEESS_NSP_INSQ_7ScaleInELST_0EEESU_EEEEEENS4_6LayoutINS5_IJSC_SC_SC_EEENS5_IJNSA_ILi0EEESZ_SZ_EEEEENS5_IJNS4_10UnderscoreES12_S12_EEEEENS4_13SM90_TMA_LOADENS4_14ComposedLayoutINS4_7SwizzleILi3ELi4ELi3EEENS4_18smem_ptr_flag_bitsILi8EEENSX_INS5_IJNSA_ILi8EEESH_EEENS5_IJSH_SC_EEEEEEEvNS4_8identityENS4_23SM90_TMA_LOAD_MULTICASTES1F_vS1G_EENS_8epilogue10collective18CollectiveEpilogueINS1J_23Sm100TmaWarpSpecializedILi1ELi1ELi8ELb0ELb0EEEJSI_NS5_IJNSX_ISF_SC_EENSX_ISG_SC_EEEEESJ_SK_SJ_SK_NS1J_6fusion15FusionCallbacksIS1N_NS1R_17LinearCombinationISJ_fSJ_fLNS_15FloatRoundStyleE2EEESI_S1Q_JEEENS4_5SM1004TMEM4LOAD25SM100_TMEM_LOAD_16dp32b8xES15_NS16_INS17_ILi0ELi4ELi3EEES1A_NSX_INS5_IJS1B_SG_EEENS5_IJSG_SC_EEEEEEENS4_39AutoVectorizingCopyWithAssumedAlignmentILi128EEENS4_14SM90_TMA_STOREES25_S27_S27_EEEvvEEEEvNT_6ParamsE:
        .type           _ZN7cutlass13device_kernelINS_4gemm6kernel13GemmUniversalIN4cute5tupleIJiiiiEEENS1_10collective13CollectiveMmaINS1_35MainloopSm100TmaUmmaWarpSpecializedILi22ELi2ELi4ENS5_IJNS4_1CILi2EEENSA_ILi1EEESC_EEEEENS5_IJNSA_ILi64EEENSA_ILi16EEENSA_ILi128EEEEEENS_12float_e4m3_tENS5_IJlSC_lEEESJ_SK_NS4_8TiledMMAINS4_8MMA_AtomIJNS4_10MMA_TraitsINS4_19SM100_MMA_F8F6F4_SSEJSJ_SJ_fSF_SG_NS4_17integral_constantINS4_4UMMA5MajorELSR_0EEESS_NSP_INSQ_7ScaleInELST_0EEESU_EEEEEENS4_6LayoutINS5_IJSC_SC_SC_EEENS5_IJNSA_ILi0EEESZ_SZ_EEEEENS5_IJNS4_10UnderscoreES12_S12_EEEEENS4_13SM90_TMA_LOADENS4_14ComposedLayoutINS4_7SwizzleILi3ELi4ELi3EEENS4_18smem_ptr_flag_bitsILi8EEENSX_INS5_IJNSA_ILi8EEESH_EEENS5_IJSH_SC_EEEEEEEvNS4_8identityENS4_23SM90_TMA_LOAD_MULTICASTES1F_vS1G_EENS_8epilogue10collective18CollectiveEpilogueINS1J_23Sm100TmaWarpSpecializedILi1ELi1ELi8ELb0ELb0EEEJSI_NS5_IJNSX_ISF_SC_EENSX_ISG_SC_EEEEESJ_SK_SJ_SK_NS1J_6fusion15FusionCallbacksIS1N_NS1R_17LinearCombinationISJ_fSJ_fLNS_15FloatRoundStyleE2EEESI_S1Q_JEEENS4_5SM1004TMEM4LOAD25SM100_TMEM_LOAD_16dp32b8xES15_NS16_INS17_ILi0ELi4ELi3EEES1A_NSX_INS5_IJS1B_SG_EEENS5_IJSG_SC_EEEEEEENS4_39AutoVectorizingCopyWithAssumedAlignmentILi128EEENS4_14SM90_TMA_STOREES25_S27_S27_EEEvvEEEEvNT_6ParamsE,@function
        .size           _ZN7cutlass13device_kernelINS_4gemm6kernel13GemmUniversalIN4cute5tupleIJiiiiEEENS1_10collective13CollectiveMmaINS1_35MainloopSm100TmaUmmaWarpSpecializedILi22ELi2ELi4ENS5_IJNS4_1CILi2EEENSA_ILi1EEESC_EEEEENS5_IJNSA_ILi64EEENSA_ILi16EEENSA_ILi128EEEEEENS_12float_e4m3_tENS5_IJlSC_lEEESJ_SK_NS4_8TiledMMAINS4_8MMA_AtomIJNS4_10MMA_TraitsINS4_19SM100_MMA_F8F6F4_SSEJSJ_SJ_fSF_SG_NS4_17integral_constantINS4_4UMMA5MajorELSR_0EEESS_NSP_INSQ_7ScaleInELST_0EEESU_EEEEEENS4_6LayoutINS5_IJSC_SC_SC_EEENS5_IJNSA_ILi0EEESZ_SZ_EEEEENS5_IJNS4_10UnderscoreES12_S12_EEEEENS4_13SM90_TMA_LOADENS4_14ComposedLayoutINS4_7SwizzleILi3ELi4ELi3EEENS4_18smem_ptr_flag_bitsILi8EEENSX_INS5_IJNSA_ILi8EEESH_EEENS5_IJSH_SC_EEEEEEEvNS4_8identityENS4_23SM90_TMA_LOAD_MULTICASTES1F_vS1G_EENS_8epilogue10collective18CollectiveEpilogueINS1J_23Sm100TmaWarpSpecializedILi1ELi1ELi8ELb0ELb0EEEJSI_NS5_IJNSX_ISF_SC_EENSX_ISG_SC_EEEEESJ_SK_SJ_SK_NS1J_6fusion15FusionCallbacksIS1N_NS1R_17LinearCombinationISJ_fSJ_fLNS_15FloatRoundStyleE2EEESI_S1Q_JEEENS4_5SM1004TMEM4LOAD25SM100_TMEM_LOAD_16dp32b8xES15_NS16_INS17_ILi0ELi4ELi3EEES1A_NSX_INS5_IJS1B_SG_EEENS5_IJSG_SC_EEEEEEENS4_39AutoVectorizingCopyWithAssumedAlignmentILi128EEENS4_14SM90_TMA_STOREES25_S27_S27_EEEvvEEEEvNT_6ParamsE,(.L_x_187 - _ZN7cutlass13device_kernelINS_4gemm6kernel13GemmUniversalIN4cute5tupleIJiiiiEEENS1_10collective13CollectiveMmaINS1_35MainloopSm100TmaUmmaWarpSpecializedILi22ELi2ELi4ENS5_IJNS4_1CILi2EEENSA_ILi1EEESC_EEEEENS5_IJNSA_ILi64EEENSA_ILi16EEENSA_ILi128EEEEEENS_12float_e4m3_tENS5_IJlSC_lEEESJ_SK_NS4_8TiledMMAINS4_8MMA_AtomIJNS4_10MMA_TraitsINS4_19SM100_MMA_F8F6F4_SSEJSJ_SJ_fSF_SG_NS4_17integral_constantINS4_4UMMA5MajorELSR_0EEESS_NSP_INSQ_7ScaleInELST_0EEESU_EEEEEENS4_6LayoutINS5_IJSC_SC_SC_EEENS5_IJNSA_ILi0EEESZ_SZ_EEEEENS5_IJNS4_10UnderscoreES12_S12_EEEEENS4_13SM90_TMA_LOADENS4_14ComposedLayoutINS4_7SwizzleILi3ELi4ELi3EEENS4_18smem_ptr_flag_bitsILi8EEENSX_INS5_IJNSA_ILi8EEESH_EEENS5_IJSH_SC_EEEEEEEvNS4_8identityENS4_23SM90_TMA_LOAD_MULTICASTES1F_vS1G_EENS_8epilogue10collective18CollectiveEpilogueINS1J_23Sm100TmaWarpSpecializedILi1ELi1ELi8ELb0ELb0EEEJSI_NS5_IJNSX_ISF_SC_EENSX_ISG_SC_EEEEESJ_SK_SJ_SK_NS1J_6fusion15FusionCallbacksIS1N_NS1R_17LinearCombinationISJ_fSJ_fLNS_15FloatRoundStyleE2EEESI_S1Q_JEEENS4_5SM1004TMEM4LOAD25SM100_TMEM_LOAD_16dp32b8xES15_NS16_INS17_ILi0ELi4ELi3EEES1A_NSX_INS5_IJS1B_SG_EEENS5_IJSG_SC_EEEEEEENS4_39AutoVectorizingCopyWithAssumedAlignmentILi128EEENS4_14SM90_TMA_STOREES25_S27_S27_EEEvvEEEEvNT_6ParamsE)
        .other          _ZN7cutlass13device_kernelINS_4gemm6kernel13GemmUniversalIN4cute5tupleIJiiiiEEENS1_10collective13CollectiveMmaINS1_35MainloopSm100TmaUmmaWarpSpecializedILi22ELi2ELi4ENS5_IJNS4_1CILi2EEENSA_ILi1EEESC_EEEEENS5_IJNSA_ILi64EEENSA_ILi16EEENSA_ILi128EEEEEENS_12float_e4m3_tENS5_IJlSC_lEEESJ_SK_NS4_8TiledMMAINS4_8MMA_AtomIJNS4_10MMA_TraitsINS4_19SM100_MMA_F8F6F4_SSEJSJ_SJ_fSF_SG_NS4_17integral_constantINS4_4UMMA5MajorELSR_0EEESS_NSP_INSQ_7ScaleInELST_0EEESU_EEEEEENS4_6LayoutINS5_IJSC_SC_SC_EEENS5_IJNSA_ILi0EEESZ_SZ_EEEEENS5_IJNS4_10UnderscoreES12_S12_EEEEENS4_13SM90_TMA_LOADENS4_14ComposedLayoutINS4_7SwizzleILi3ELi4ELi3EEENS4_18smem_ptr_flag_bitsILi8EEENSX_INS5_IJNSA_ILi8EEESH_EEENS5_IJSH_SC_EEEEEEEvNS4_8identityENS4_23SM90_TMA_LOAD_MULTICASTES1F_vS1G_EENS_8epilogue10collective18CollectiveEpilogueINS1J_23Sm100TmaWarpSpecializedILi1ELi1ELi8ELb0ELb0EEEJSI_NS5_IJNSX_ISF_SC_EENSX_ISG_SC_EEEEESJ_SK_SJ_SK_NS1J_6fusion15FusionCallbacksIS1N_NS1R_17LinearCombinationISJ_fSJ_fLNS_15FloatRoundStyleE2EEESI_S1Q_JEEENS4_5SM1004TMEM4LOAD25SM100_TMEM_LOAD_16dp32b8xES15_NS16_INS17_ILi0ELi4ELi3EEES1A_NSX_INS5_IJS1B_SG_EEENS5_IJSG_SC_EEEEEEENS4_39AutoVectorizingCopyWithAssumedAlignmentILi128EEENS4_14SM90_TMA_STOREES25_S27_S27_EEEvvEEEEvNT_6ParamsE,@"STO_CUDA_ENTRY STV_DEFAULT"
_ZN7cutlass13device_kernelINS_4gemm6kernel13GemmUniversalIN4cute5tupleIJiiiiEEENS1_10collective13CollectiveMmaINS1_35MainloopSm100TmaUmmaWarpSpecializedILi22ELi2ELi4ENS5_IJNS4_1CILi2EEENSA_ILi1EEESC_EEEEENS5_IJNSA_ILi64EEENSA_ILi16EEENSA_ILi128EEEEEENS_12float_e4m3_tENS5_IJlSC_lEEESJ_SK_NS4_8TiledMMAINS4_8MMA_AtomIJNS4_10MMA_TraitsINS4_19SM100_MMA_F8F6F4_SSEJSJ_SJ_fSF_SG_NS4_17integral_constantINS4_4UMMA5MajorELSR_0EEESS_NSP_INSQ_7ScaleInELST_0EEESU_EEEEEENS4_6LayoutINS5_IJSC_SC_SC_EEENS5_IJNSA_ILi0EEESZ_SZ_EEEEENS5_IJNS4_10UnderscoreES12_S12_EEEEENS4_13SM90_TMA_LOADENS4_14ComposedLayoutINS4_7SwizzleILi3ELi4ELi3EEENS4_18smem_ptr_flag_bitsILi8EEENSX_INS5_IJNSA_ILi8EEESH_EEENS5_IJSH_SC_EEEEEEEvNS4_8identityENS4_23SM90_TMA_LOAD_MULTICASTES1F_vS1G_EENS_8epilogue10collective18CollectiveEpilogueINS1J_23Sm100TmaWarpSpecializedILi1ELi1ELi8ELb0ELb0EEEJSI_NS5_IJNSX_ISF_SC_EENSX_ISG_SC_EEEEESJ_SK_SJ_SK_NS1J_6fusion15FusionCallbacksIS1N_NS1R_17LinearCombinationISJ_fSJ_fLNS_15FloatRoundStyleE2EEESI_S1Q_JEEENS4_5SM1004TMEM4LOAD25SM100_TMEM_LOAD_16dp32b8xES15_NS16_INS17_ILi0ELi4ELi3EEES1A_NSX_INS5_IJS1B_SG_EEENS5_IJSG_SC_EEEEEEENS4_39AutoVectorizingCopyWithAssumedAlignmentILi128EEENS4_14SM90_TMA_STOREES25_S27_S27_EEEvvEEEEvNT_6ParamsE:
[----:B------:R-:W1:Y:S01]  /*0000*/  LDC R1, c[0x0][0x37c] ;  /* 0x0000df00ff017b82 */ /* 0x000e620000000800 */
[----:B------:R-:W2:Y:S01]  /*0010*/  S2R R33, SR_TID.X ;  /* 0x0000000000217919 */ /* 0x000ea20000002100 */
[----:B------:R-:W3:Y:S01]  /*0020*/  LDCU.64 UR8, c[0x0][0x890] ;  /* 0x00011200ff0877ac */ /* 0x000ee20008000a00 */
[----:B------:R-:W-:Y:S02]  /*0030*/  PRMT R27, RZ, 0x7610, R27 ;  /* 0x00007610ff1b7816 */ /* 0x000fe4000000001b */
[----:B------:R-:W-:Y:S01]  /*0040*/  ELECT P3, URZ, PT ;  /* 0x0000000000ff782f */ /* 0x000fe20003860000 */
[----:B---3--:R-:W-:-:S04]  /*0050*/  UISETP.NE.U32.AND UP0, UPT, UR8, URZ, UPT ;  /* 0x000000ff0800728c */ /* 0x008fc8000bf05070 */
[----:B------:R-:W-:Y:S01]  /*0060*/  UISETP.NE.AND.EX UP0, UPT, UR9, URZ, UPT, UP0 ;  /* 0x000000ff0900728c */ /* 0x000fe2000bf05300 */
[----:B--2---:R-:W-:-:S05]  /*0070*/  SHF.R.U32.HI R28, RZ, 0x5, R33 ;  /* 0x00000005ff1c7819 */ /* 0x004fca0000011621 */
[----:B------:R-:W2:Y:S02]  /*0080*/  SHFL.IDX PT, R0, R28, RZ, 0x1f ;  /* 0x00001fff1c007589 */ /* 0x000ea400000e0000 */
[----:B--2---:R-:W-:Y:S01]  /*0090*/  R2UR UR18, R0 ;  /* 0x00000000001272ca */ /* 0x004fe200000e0000 */
[----:B-1----:R-:W-:-:S14]  /*00a0*/  BRA.U UP0, `(.L_x_0) ;  /* 0x0000000100307547 */ /* 0x002fdc000b800000 */
[----:B------:R-:W1:Y:S02]  /*00b0*/  LDCU.64 UR4, c[0x0][0x888] ;  /* 0x00011100ff0477ac */ /* 0x000e640008000a00 */
[----:B-1----:R-:W-:-:S04]  /*00c0*/  UISETP.NE.U32.AND UP0, UPT, UR4, URZ, UPT ;  /* 0x000000ff0400728c */ /* 0x002fc8000bf05070 */
[----:B------:R-:W-:-:S09]  /*00d0*/  UISETP.NE.AND.EX UP0, UPT, UR5, URZ, UPT, UP0 ;  /* 0x000000ff0500728c */ /* 0x000fd2000bf05300 */
[----:B------:R-:W-:Y:S05]  /*00e0*/  BRA.U !UP0, `(.L_x_1) ;  /* 0x0000000108187547 */ /* 0x000fea000b800000 */
[----:B------:R-:W1:Y:S01]  /*00f0*/  LDC.64 R2, c[0x0][0x888] ;  /* 0x00022200ff027b82 */ /* 0x000e620000000a00 */
[----:B------:R-:W1:Y:S02]  /*0100*/  LDCU.64 UR4, c[0x0][0x358] ;  /* 0x00006b00ff0477ac */ /* 0x000e640008000a00 */
[----:B-1----:R-:W2:Y:S01]  /*0110*/  LDG.E R0, desc[UR4][R2.64] ;  /* 0x0000000402007981 */ /* 0x002ea2000c1e1900 */
[----:B------:R-:W-:Y:S01]  /*0120*/  HFMA2 R27, -RZ, RZ, 0, 5.9604644775390625e-08 ;  /* 0x00000001ff1b7431 */ /* 0x000fe200000001ff */
[----:B--2---:R-:W-:Y:S01]  /*0130*/  R2UR UR45, R0 ;  /* 0x00000000002d72ca */ /* 0x004fe200000e0000 */
[----:B------:R-:W-:Y:S05]  /*0140*/  BRA `(.L_x_0) ;  /* 0x0000000000087947 */ /* 0x000fea0003800000 */
.L_x_1:
[----:B------:R-:W-:Y:S01]  /*0150*/  HFMA2 R27, -RZ, RZ, 0, 5.9604644775390625e-08 ;  /* 0x00000001ff1b7431 */ /* 0x000fe200000001ff */
[----:B------:R-:W1:Y:S02]  /*0160*/  LDCU UR45, c[0x0][0x880] ;  /* 0x00011000ff2d77ac */ /* 0x000e640008000800 */
.L_x_0:
[----:B------:R-:W2:Y:S02]  /*0170*/  LDCU.64 UR4, c[0x0][0x8b0] ;  /* 0x00011600ff0477ac */ /* 0x000ea40008000a00 */
[----:B--2---:R-:W-:-:S04]  /*0180*/  UISETP.NE.U32.AND UP0, UPT, UR4, URZ, UPT ;  /* 0x000000ff0400728c */ /* 0x004fc8000bf05070 */
[----:B------:R-:W-:-:S09]  /*0190*/  UISETP.NE.AND.EX UP0, UPT, UR5, URZ, UPT, UP0 ;  /* 0x000000ff0500728c */ /* 0x000fd2000bf05300 */
[----:B------:R-:W-:Y:S05]  /*01a0*/  BRA.U UP0, `(.L_x_2) ;  /* 0x0000000100247547 */ /* 0x000fea000b800000 */
[----:B------:R-:W2:Y:S02]  /*01b0*/  LDCU.64 UR4, c[0x0][0x8a8] ;  /* 0x00011500ff0477ac */ /* 0x000ea40008000a00 */
[----:B--2---:R-:W-:-:S04]  /*01c0*/  UISETP.NE.U32.AND UP0, UPT, UR4, URZ, UPT ;  /* 0x000000ff0400728c */ /* 0x004fc8000bf05070 */
[----:B------:R-:W-:-:S09]  /*01d0*/  UISETP.NE.AND.EX UP0, UPT, UR5, URZ, UPT, UP0 ;  /* 0x000000ff0500728c */ /* 0x000fd2000bf05300 */
[----:B------:R-:W-:Y:S05]  /*01e0*/  BRA.U !UP0, `(.L_x_3) ;  /* 0x0000000108107547 */ /* 0x000fea000b800000 */
[----:B------:R-:W2:Y:S01]  /*01f0*/  LDC.64 R16, c[0x0][0x8a8] ;  /* 0x00022a00ff107b82 */ /* 0x000ea20000000a00 */
[----:B------:R-:W2:Y:S02]  /*0200*/  LDCU.64 UR4, c[0x0][0x358] ;  /* 0x00006b00ff0477ac */ /* 0x000ea40008000a00 */
[----:B--2---:R2:W5:Y:S01]  /*0210*/  LDG.E R16, desc[UR4][R16.64] ;  /* 0x0000000410107981 */ /* 0x004562000c1e1900 */
[----:B------:R-:W-:Y:S05]  /*0220*/  BRA `(.L_x_2) ;  /* 0x0000000000047947 */ /* 0x000fea0003800000 */
.L_x_3:
[----:B------:R-:W3:Y:S02]  /*0230*/  LDC R16, c[0x0][0x8a0] ;  /* 0x00022800ff107b82 */ /* 0x000ee40000000800 */
.L_x_2:
[----:B------:R-:W-:Y:S01]  /*0240*/  IMAD.U32 R0, RZ, RZ, UR18 ;  /* 0x00000012ff007e24 */ /* 0x000fe2000f8e00ff */
[----:B------:R-:W-:Y:S04]  /*0250*/  BSSY.RECONVERGENT B0, `(.L_x_4) ;  /* 0x000000c000007945 */ /* 0x000fe80003800200 */
[C---:B------:R-:W-:Y:S02]  /*0260*/  ISETP.NE.OR P1, PT, R0.reuse, 0x1, !P3 ;  /* 0x000000010000780c */ /* 0x040fe40005f25670 */
[----:B------:R-:W-:-:S11]  /*0270*/  ISETP.NE.OR P0, PT, R0, 0x3, !P3 ;  /* 0x000000030000780c */ /* 0x000fd60005f05670 */
[----:B------:R-:W-:Y:S05]  /*0280*/  @P1 BRA `(.L_x_5) ;  /* 0x0000000000201947 */ /* 0x000fea0003800000 */
[----:B------:R-:W4:Y:S02]  /*0290*/  LDCU.64 UR4, c[0x0][0x348] ;  /* 0x00006900ff0477ac */ /* 0x000f240008000a00 */
[----:B----4-:R-:W-:Y:S02]  /*02a0*/  UIADD3 UR6, UP1, UPT, UR4, 0x80, URZ ;  /* 0x0000008004067890 */ /* 0x010fe4000ff3e0ff */
[----:B------:R-:W-:Y:S02]  /*02b0*/  UIADD3 UR4, UP0, UPT, UR4, 0x180, URZ ;  /* 0x0000018004047890 */ /* 0x000fe4000ff1e0ff */
[----:B------:R-:W-:Y:S02]  /*02c0*/  UIADD3.X UR7, UPT, UPT, URZ, UR5, URZ, UP1, !UPT ;  /* 0x00000005ff077290 */ /* 0x000fe40008ffe4ff */
[----:B------:R-:W-:-:S07]  /*02d0*/  UIADD3.X UR5, UPT, UPT, URZ, UR5, URZ, UP0, !UPT ;  /* 0x00000005ff057290 */ /* 0x000fce00087fe4ff */
[----:B------:R4:W-:Y:S02]  /*02e0*/  UTMACCTL.PF [UR6] ;  /* 0x00000000060079b9 */ /* 0x0009e40008040000 */
[----:B------:R4:W-:Y:S02]  /*02f0*/  UTMACCTL.PF [UR4] ;  /* 0x00000000040079b9 */ /* 0x0009e40008040000 */
[----:B----4-:R-:W-:Y:S01]  /*0300*/  NOP ;  /* 0x0000000000007918 */ /* 0x010fe20000000000 */
.L_x_5:
[----:B-1----:R-:W-:Y:S05]  /*0310*/  BSYNC.RECONVERGENT B0 ;  /* 0x0000000000007941 */ /* 0x002fea0003800200 */
.L_x_4:
[----:B------:R-:W-:Y:S04]  /*0320*/  BSSY.RECONVERGENT B0, `(.L_x_6) ;  /* 0x000000a000007945 */ /* 0x000fe80003800200 */
[----:B------:R-:W-:Y:S05]  /*0330*/  @P0 BRA `(.L_x_7) ;  /* 0x0000000000200947 */ /* 0x000fea0003800000 */
[----:B------:R-:W1:Y:S02]  /*0340*/  LDCU.64 UR4, c[0x0][0x348] ;  /* 0x00006900ff0477ac */ /* 0x000e640008000a00 */
[----:B-1----:R-:W-:Y:S02]  /*0350*/  UIADD3 UR6, UP1, UPT, UR4, 0x580, URZ ;  /* 0x0000058004067890 */ /* 0x002fe4000ff3e0ff */
[----:B------:R-:W-:Y:S02]  /*0360*/  UIADD3 UR4, UP0, UPT, UR4, 0x680, URZ ;  /* 0x0000068004047890 */ /* 0x000fe4000ff1e0ff */
[----:B------:R-:W-:Y:S02]  /*0370*/  UIADD3.X UR7, UPT, UPT, URZ, UR5, URZ, UP1, !UPT ;  /* 0x00000005ff077290 */ /* 0x000fe40008ffe4ff */
[----:B------:R-:W-:-:S07]  /*0380*/  UIADD3.X UR5, UPT, UPT, URZ, UR5, URZ, UP0, !UPT ;  /* 0x00000005ff057290 */ /* 0x000fce00087fe4ff */
[----:B------:R1:W-:Y:S02]  /*0390*/  UTMACCTL.PF [UR6] ;  /* 0x00000000060079b9 */ /* 0x0003e40008040000 */
[----:B------:R1:W-:Y:S02]  /*03a0*/  UTMACCTL.PF [UR4] ;  /* 0x00000000040079b9 */ /* 0x0003e40008040000 */
[----:B-1----:R-:W-:Y:S01]  /*03b0*/  NOP ;  /* 0x0000000000007918 */ /* 0x002fe20000000000 */
.L_x_7:
[----:B------:R-:W-:Y:S05]  /*03c0*/  BSYNC.RECONVERGENT B0 ;  /* 0x0000000000007941 */ /* 0x000fea0003800200 */
.L_x_6:
[----:B------:R-:W1:Y:S01]  /*03d0*/  LDCU.64 UR4, c[0x0][0x888] ;  /* 0x00011100ff0477ac */ /* 0x000e620008000a00 */
[----:B------:R-:W-:Y:S02]  /*03e0*/  UISETP.EQ.U32.AND UP2, UPT, UR8, URZ, UPT ;  /* 0x000000ff0800728c */ /* 0x000fe4000bf42070 */
[----:B------:R-:W-:Y:S02]  /*03f0*/  UPLOP3.LUT UP3, UPT, UPT, UPT, UPT, 0x80, 0x8 ;  /* 0x000000000008789c */ /* 0x000fe40003f6f070 */
[----:B-1----:R-:W-:-:S04]  /*0400*/  UISETP.NE.U32.AND UP0, UPT, UR4, URZ, UPT ;  /* 0x000000ff0400728c */ /* 0x002fc8000bf05070 */
[----:B------:R-:W-:-:S04]  /*0410*/  UISETP.NE.AND.EX UP1, UPT, UR5, URZ, UPT, UP0 ;  /* 0x000000ff0500728c */ /* 0x000fc8000bf25300 */
[----:B------:R-:W-:-:S04]  /*0420*/  UISETP.EQ.OR.EX UP4, UPT, UR9, URZ, !UP1, UP2 ;  /* 0x000000ff0900728c */ /* 0x000fc8000cf82720 */
[----:B------:R-:W-:-:S05]  /*0430*/  UP2UR UR62, UPR, URZ, 0x10 ;  /* 0x00000010ff3e7883 */ /* 0x000fca0008000000 */
[----:B------:R-:W-:Y:S07]  /*0440*/  BRA.U !UP4, `(.L_x_8) ;  /* 0x000000010c207547 */ /* 0x000fee000b800000 */
[----:B------:R-:W-:Y:S01]  /*0450*/  UISETP.NE.U32.AND UP2, UPT, UR8, URZ, UPT ;  /* 0x000000ff0800728c */ /* 0x000fe2000bf45070 */
[----:B------:R-:W-:Y:S01]  /*0460*/  FSETP.NEU.AND P0, PT, RZ, UR45, PT ;  /* 0x0000002dff007c0b */ /* 0x000fe2000bf0d000 */
[----:B------:R-:W-:Y:S02]  /*0470*/  USEL UR4, URZ, 0xffffffff, UP1 ;  /* 0xffffffffff047887 */ /* 0x000fe40008800000 */
[----:B------:R-:W-:-:S10]  /*0480*/  UISETP.NE.AND.EX UP2, UPT, UR9, URZ, UPT, UP2 ;  /* 0x000000ff0900728c */ /* 0x000fd4000bf45320 */
[----:B------:R-:W-:Y:S01]  /*0490*/  VOTEU.ANY UP0, P0 ;  /* 0x0000000000ff7886 */ /* 0x000fe20000000100 */
[----:B------:R-:W-:-:S04]  /*04a0*/  @!UP2 USEL UR4, URZ, 0xffffffff, UP0 ;  /* 0xffffffffff04a887 */ /* 0x000fc80008000000 */
[----:B------:R-:W-:-:S04]  /*04b0*/  ULOP3.LUT UR4, UR4, 0x1, URZ, 0xc0, !UPT ;  /* 0x0000000104047892 */ /* 0x000fc8000f8ec0ff */
[----:B------:R-:W-:-:S11]  /*04c0*/  UISETP.NE.U32.AND UP3, UPT, UR4, 0x1, UPT ;  /* 0x000000010400788c */ /* 0x000fd6000bf65070 */
.L_x_8:
[----:B------:R-:W1:Y:S02]  /*04d0*/  SHFL.IDX PT, R2, R28, RZ, 0x1f ;  /* 0x00001fff1c027589 */ /* 0x000e6400000e0000 */
[----:B-1----:R-:W-:-:S13]  /*04e0*/  ISETP.NE.AND P0, PT, R2, RZ, PT ;  /* 0x000000ff0200720c */ /* 0x002fda0003f05270 */
[----:B------:R-:W-:Y:S05]  /*04f0*/  @P0 BRA `(.L_x_9) ;  /* 0x0000000000f40947 */ /* 0x000fea0003800000 */
[----:B------:R-:W-:Y:S01]  /*0500*/  ELECT P0, URZ, PT ;  /* 0x0000000000ff782f */ /* 0x000fe20003800000 */
[----:B------:R-:W-:-:S12]  /*0510*/  BSSY.RECONVERGENT B0, `(.L_x_9) ;  /* 0x000003b000007945 */ /* 0x000fd80003800200 */
[----:B------:R-:W-:Y:S05]  /*0520*/  @!P0 BRA `(.L_x_10) ;  /* 0x0000000000e48947 */ /* 0x000fea0003800000 */
[----:B------:R-:W1:Y:S01]  /*0530*/  S2UR UR4, SR_CgaCtaId ;  /* 0x00000000000479c3 */ /* 0x000e620000008800 */
[----:B------:R-:W-:Y:S01]  /*0540*/  UMOV UR5, 0x400 ;  /* 0x0000040000057882 */ /* 0x000fe20000000000 */
[----:B------:R-:W-:Y:S01]  /*0550*/  UMOV UR8, 0x1 ;  /* 0x0000000100087882 */ /* 0x000fe20000000000 */
[----:B------:R-:W-:Y:S01]  /*0560*/  UMOV UR6, 0x2 ;  /* 0x0000000200067882 */ /* 0x000fe20000000000 */
[----:B------:R-:W-:-:S04]  /*0570*/  UIADD3 UR8, UPT, UPT, -UR8, 0x100000, URZ ;  /* 0x0010000008087890 */ /* 0x000fc8000fffe1ff */
[----:B------:R-:W-:Y:S02]  /*0580*/  USHF.L.U32 UR9, UR8, 0xb, URZ ;  /* 0x0000000b08097899 */ /* 0x000fe400080006ff */
[----:B------:R-:W-:Y:S02]  /*0590*/  USHF.L.U32 UR8, UR8, 0x1, URZ ;  /* 0x0000000108087899 */ /* 0x000fe400080006ff */
[----:B------:R-:W-:-:S04]  /*05a0*/  UIADD3 UR6, UPT, UPT, -UR6, 0x100000, URZ ;  /* 0x0010000006067890 */ /* 0x000fc8000fffe1ff */
[----:B------:R-:W-:Y:S02]  /*05b0*/  USHF.L.U32 UR7, UR6, 0xb, URZ ;  /* 0x0000000b06077899 */ /* 0x000fe400080006ff */
[----:B------:R-:W-:Y:S02]  /*05c0*/  USHF.L.U32 UR6, UR6, 0x1, URZ ;  /* 0x0000000106067899 */ /* 0x000fe400080006ff */
[----:B-1----:R-:W-:Y:S01]  /*05d0*/  ULEA UR4, UR4, UR5, 0x18 ;  /* 0x0000000504047291 */ /* 0x002fe2000f8ec0ff */
[----:B------:R-:W1:Y:S11]  /*05e0*/  FENCE.VIEW.ASYNC.S ;  /* 0x00000000000073c6 */ /* 0x000e760000000000 */
[----:B-1----:R1:W4:Y:S01]  /*05f0*/  SYNCS.EXCH.64 URZ, [UR4], UR8 ;  /* 0x0000000804ff75b2 */ /* 0x0023220008000100 */
[----:B------:R1:W1:Y:S01]  /*0600*/  SYNCS.EXCH.64 URZ, [UR4+0xb0], UR6 ;  /* 0x0000b00604ff75b2 */ /* 0x0002620008000100 */
        /* <DEDUP_REMOVED lines=42> */
[----:B----4-:R-:W-:Y:S01]  /*08b0*/  NOP ;  /* 0x0000000000007918 */ /* 0x010fe20000000000 */
.L_x_10:
[----:B-1----:R-:W-:Y:S05]  /*08c0*/  BSYNC.RECONVERGENT B0 ;  /* 0x0000000000007941 */ /* 0x002fea0003800200 */
.L_x_9:
[----:B------:R-:W1:Y:S01]  /*08d0*/  SHFL.IDX PT, R2, R28, RZ, 0x1f ;  /* 0x00001fff1c027589 */ /* 0x000e6200000e0000 */
[----:B------:R-:W-:Y:S01]  /*08e0*/  NOP ;  /* 0x0000000000007918 */ /* 0x000fe20000000000 */
[----:B-1----:R-:W-:-:S13]  /*08f0*/  ISETP.NE.AND P0, PT, R2, 0x1, PT ;  /* 0x000000010200780c */ /* 0x002fda0003f05270 */
[----:B------:R-:W-:Y:S05]  /*0900*/  @P0 BRA `(.L_x_11) ;  /* 0x0000000000400947 */ /* 0x000fea0003800000 */
        /* <DEDUP_REMOVED lines=9> */
[----:B------:R-:W-:Y:S01]  /*09a0*/  USHF.L.U32 UR6, UR6, 0x1, URZ ;  /* 0x0000000106067899 */ /* 0x000fe200080006ff */
[----:B------:R-:W-:Y:S01]  /*09b0*/  ELECT P0, URZ, PT ;  /* 0x0000000000ff782f */ /* 0x000fe20003800000 */
[----:B-1----:R-:W-:Y:S01]  /*09c0*/  ULEA UR4, UR4, UR5, 0x18 ;  /* 0x0000000504047291 */ /* 0x002fe2000f8ec0ff */
[----:B------:R-:W1:Y:S11]  /*09d0*/  FENCE.VIEW.ASYNC.S ;  /* 0x00000000000073c6 */ /* 0x000e760000000000 */
[----:B-1----:R1:W4:Y:S01]  /*09e0*/  SYNCS.EXCH.64 URZ, [UR4+0x160], UR8 ;  /* 0x0001600804ff75b2 */ /* 0x0023220008000100 */
[----:B------:R1:W1:Y:S01]  /*09f0*/  SYNCS.EXCH.64 URZ, [UR4+0x168], UR6 ;  /* 0x0001680604ff75b2 */ /* 0x0002620008000100 */
[----:B------:R-:W-:Y:S01]  /*0a00*/  NOP ;  /* 0x0000000000007918 */ /* 0x000fe20000000000 */
.L_x_11:
[----:B------:R-:W2:Y:S01]  /*0a10*/  SHFL.IDX PT, R2, R28, RZ, 0x1f ;  /* 0x00001fff1c027589 */ /* 0x000ea200000e0000 */
[----:B------:R-:W-:Y:S01]  /*0a20*/  NOP ;  /* 0x0000000000007918 */ /* 0x000fe20000000000 */
[----:B--2---:R-:W-:-:S13]  /*0a30*/  ISETP.NE.AND P0, PT, R2, 0x3, PT ;  /* 0x000000030200780c */ /* 0x004fda0003f05270 */
[----:B------:R-:W-:Y:S05]  /*0a40*/  @P0 BRA `(.L_x_12) ;  /* 0x0000000000300947 */ /* 0x000fea0003800000 */
[----:B-1----:R-:W1:Y:S01]  /*0a50*/  S2UR UR4, SR_CgaCtaId ;  /* 0x00000000000479c3 */ /* 0x002e620000008800 */
[----:B------:R-:W-:Y:S01]  /*0a60*/  UMOV UR5, 0x400 ;  /* 0x0000040000057882 */ /* 0x000fe20000000000 */
[----:B------:R-:W-:Y:S01]  /*0a70*/  UMOV UR6, 0x20 ;  /* 0x0000002000067882 */ /* 0x000fe20000000000 */
[----:B------:R-:W-:Y:S01]  /*0a80*/  ELECT P0, URZ, PT ;  /* 0x0000000000ff782f */ /* 0x000fe20003800000 */
[----:B------:R-:W-:-:S04]  /*0a90*/  UIADD3 UR6, UPT, UPT, -UR6, 0x100000, URZ ;  /* 0x0010000006067890 */ /* 0x000fc8000fffe1ff */
[----:B------:R-:W-:Y:S02]  /*0aa0*/  USHF.L.U32 UR7, UR6, 0xb, URZ ;  /* 0x0000000b06077899 */ /* 0x000fe400080006ff */
[----:B------:R-:W-:Y:S02]  /*0ab0*/  USHF.L.U32 UR6, UR6, 0x1, URZ ;  /* 0x0000000106067899 */ /* 0x000fe400080006ff */
[----:B-1----:R-:W-:Y:S01]  /*0ac0*/  ULEA UR4, UR4, UR5, 0x18 ;  /* 0x0000000504047291 */ /* 0x002fe2000f8ec0ff */
[----:B------:R-:W1:Y:S11]  /*0ad0*/  FENCE.VIEW.ASYNC.S ;  /* 0x00000000000073c6 */ /* 0x000e760000000000 */
[----:B-1----:R2:W1:Y:S01]  /*0ae0*/  SYNCS.EXCH.64 URZ, [UR4+0x170], UR6 ;  /* 0x0001700604ff75b2 */ /* 0x0024620008000100 */
[----:B------:R2:W1:Y:S02]  /*0af0*/  SYNCS.EXCH.64 URZ, [UR4+0x178], UR6 ;  /* 0x0001780604ff75b2 */ /* 0x0004640008000100 */
[----:B--2---:R-:W-:Y:S01]  /*0b00*/  NOP ;  /* 0x0000000000007918 */ /* 0x004fe20000000000 */
.L_x_12:
[----:B------:R-:W2:Y:S01]  /*0b10*/  SHFL.IDX PT, R2, R28, RZ, 0x1f ;  /* 0x00001fff1c027589 */ /* 0x000ea200000e0000 */
[----:B------:R-:W-:Y:S01]  /*0b20*/  NOP ;  /* 0x0000000000007918 */ /* 0x000fe20000000000 */
[----:B--2---:R-:W-:-:S13]  /*0b30*/  ISETP.NE.AND P0, PT, R2, 0x4, PT ;  /* 0x000000040200780c */ /* 0x004fda0003f05270 */
[----:B------:R-:W-:Y:S05]  /*0b40*/  @P0 BRA `(.L_x_13) ;  /* 0x00000000004c0947 */ /* 0x000fea0003800000 */
[----:B-1----:R-:W1:Y:S01]  /*0b50*/  S2UR UR4, SR_CgaCtaId ;  /* 0x00000000000479c3 */ /* 0x002e620000008800 */
[----:B------:R-:W-:Y:S01]  /*0b60*/  UMOV UR6, 0x1e0 ;  /* 0x000001e000067882 */ /* 0x000fe20000000000 */
[----:B------:R-:W-:Y:S01]  /*0b70*/  UMOV UR5, 0x400 ;  /* 0x0000040000057882 */ /* 0x000fe20000000000 */
[----:B------:R-:W-:Y:S01]  /*0b80*/  USEL UR6, UR6, 0x1a0, UP3 ;  /* 0x000001a006067887 */ /* 0x000fe20009800000 */
[----:B------:R-:W-:Y:S01]  /*0b90*/  UMOV UR8, 0x1 ;  /* 0x0000000100087882 */ /* 0x000fe20000000000 */
[----:B------:R-:W-:Y:S01]  /*0ba0*/  ELECT P0, URZ, PT ;  /* 0x0000000000ff782f */ /* 0x000fe20003800000 */
        /* <DEDUP_REMOVED lines=8> */
[----:B-1----:R2:W1:Y:S01]  /*0c30*/  SYNCS.EXCH.64 URZ, [UR4+0x180], UR8 ;  /* 0x0001800804ff75b2 */ /* 0x0024620008000100 */
[----:B------:R2:W1:Y:S01]  /*0c40*/  SYNCS.EXCH.64 URZ, [UR4+0x190], UR6 ;  /* 0x0001900604ff75b2 */ /* 0x0004620008000100 */
[----:B------:R2:W1:Y:S01]  /*0c50*/  SYNCS.EXCH.64 URZ, [UR4+0x188], UR8 ;  /* 0x0001880804ff75b2 */ /* 0x0004620008000100 */
[----:B------:R2:W1:Y:S02]  /*0c60*/  SYNCS.EXCH.64 URZ, [UR4+0x198], UR6 ;  /* 0x0001980604ff75b2 */ /* 0x0004640008000100 */
[----:B--2---:R-:W-:Y:S01]  /*0c70*/  NOP ;  /* 0x0000000000007918 */ /* 0x004fe20000000000 */
.L_x_13:
[----:B------:R-:W2:Y:S01]  /*0c80*/  SHFL.IDX PT, R2, R28, RZ, 0x1f ;  /* 0x00001fff1c027589 */ /* 0x000ea200000e0000 */
[----:B------:R-:W-:Y:S01]  /*0c90*/  NOP ;  /* 0x0000000000007918 */ /* 0x000fe20000000000 */
[----:B--2---:R-:W-:-:S13]  /*0ca0*/  ISETP.NE.AND P0, PT, R2, 0x5, PT ;  /* 0x000000050200780c */ /* 0x004fda0003f05270 */
[----:B------:R-:W-:Y:S05]  /*0cb0*/  @P0 BRA `(.L_x_14) ;  /* 0x0000000000580947 */ /* 0x000fea0003800000 */
[----:B-1----:R-:W1:Y:S01]  /*0cc0*/  S2UR UR4, SR_CgaCtaId ;  /* 0x00000000000479c3 */ /* 0x002e620000008800 */
        /* <DEDUP_REMOVED lines=12> */
[----:B-1----:R2:W1:Y:S01]  /*0d90*/  SYNCS.EXCH.64 URZ, [UR4+0x1a0], UR8 ;  /* 0x0001a00804ff75b2 */ /* 0x0024620008000100 */
[----:B------:R2:W1:Y:S01]  /*0da0*/  SYNCS.EXCH.64 URZ, [UR4+0x1c0], UR6 ;  /* 0x0001c00604ff75b2 */ /* 0x0004620008000100 */
[----:B------:R2:W1:Y:S01]  /*0db0*/  SYNCS.EXCH.64 URZ, [UR4+0x1a8], UR8 ;  /* 0x0001a80804ff75b2 */ /* 0x0004620008000100 */
[----:B------:R2:W1:Y:S01]  /*0dc0*/  SYNCS.EXCH.64 URZ, [UR4+0x1c8], UR6 ;  /* 0x0001c80604ff75b2 */ /* 0x0004620008000100 */
[----:B------:R2:W1:Y:S01]  /*0dd0*/  SYNCS.EXCH.64 URZ, [UR4+0x1b0], UR8 ;  /* 0x0001b00804ff75b2 */ /* 0x0004620008000100 */
[----:B------:R2:W1:Y:S01]  /*0de0*/  SYNCS.EXCH.64 URZ, [UR4+0x1d0], UR6 ;  /* 0x0001d00604ff75b2 */ /* 0x0004620008000100 */
[----:B------:R2:W1:Y:S01]  /*0df0*/  SYNCS.EXCH.64 URZ, [UR4+0x1b8], UR8 ;  /* 0x0001b80804ff75b2 */ /* 0x0004620008000100 */
[----:B------:R2:W1:Y:S02]  /*0e00*/  SYNCS.EXCH.64 URZ, [UR4+0x1d8], UR6 ;  /* 0x0001d80604ff75b2 */ /* 0x0004640008000100 */
[----:B--2---:R-:W-:Y:S01]  /*0e10*/  NOP ;  /* 0x0000000000007918 */ /* 0x004fe20000000000 */
.L_x_14:
[----:B------:R-:W2:Y:S01]  /*0e20*/  SHFL.IDX PT, R2, R28, RZ, 0x1f ;  /* 0x00001fff1c027589 */ /* 0x000ea200000e0000 */
[----:B------:R-:W-:Y:S01]  /*0e30*/  NOP ;  /* 0x0000000000007918 */ /* 0x000fe20000000000 */
[----:B--2---:R-:W-:-:S13]  /*0e40*/  ISETP.NE.AND P0, PT, R2, 0x3, PT ;  /* 0x000000030200780c */ /* 0x004fda0003f05270 */
[----:B------:R-:W-:Y:S05]  /*0e50*/  @P0 BRA `(.L_x_15) ;  /* 0x0000000000380947 */ /* 0x000fea0003800000 */
[----:B------:R-:W2:Y:S01]  /*0e60*/  S2UR UR5, SR_CgaCtaId ;  /* 0x00000000000579c3 */ /* 0x000ea20000008800 */
[----:B-1----:R-:W-:Y:S01]  /*0e70*/  UMOV UR4, 0x400 ;  /* 0x0000040000047882 */ /* 0x002fe20000000000 */
[----:B------:R-:W-:Y:S01]  /*0e80*/  UMOV UR6, 0x20 ;  /* 0x0000002000067882 */ /* 0x000fe20000000000 */
[----:B------:R-:W-:Y:S01]  /*0e90*/  ELECT P0, URZ, PT ;  /* 0x0000000000ff782f */ /* 0x000fe20003800000 */
[----:B------:R-:W-:-:S04]  /*0ea0*/  UIADD3 UR6, UPT, UPT, -UR6, 0x100000, URZ ;  /* 0x0010000006067890 */ /* 0x000fc8000fffe1ff */
[----:B------:R-:W-:Y:S02]  /*0eb0*/  USHF.L.U32 UR7, UR6, 0xb, URZ ;  /* 0x0000000b06077899 */ /* 0x000fe400080006ff */
[----:B------:R-:W-:Y:S02]  /*0ec0*/  USHF.L.U32 UR6, UR6, 0x1, URZ ;  /* 0x0000000106067899 */ /* 0x000fe400080006ff */
[----:B--2---:R-:W-:Y:S01]  /*0ed0*/  ULEA UR4, UR5, UR4, 0x18 ;  /* 0x0000000405047291 */ /* 0x004fe2000f8ec0ff */
[----:B------:R-:W1:Y:S11]  /*0ee0*/  FENCE.VIEW.ASYNC.S ;  /* 0x00000000000073c6 */ /* 0x000e760000000000 */
[----:B-1----:R2:W1:Y:S01]  /*0ef0*/  SYNCS.EXCH.64 URZ, [UR4+0x1e0], UR6 ;  /* 0x0001e00604ff75b2 */ /* 0x0024620008000100 */
[----:B------:R2:W1:Y:S01]  /*0f00*/  SYNCS.EXCH.64 URZ, [UR4+0x1f0], UR6 ;  /* 0x0001f00604ff75b2 */ /* 0x0004620008000100 */
[----:B------:R2:W1:Y:S01]  /*0f10*/  SYNCS.EXCH.64 URZ, [UR4+0x1e8], UR6 ;  /* 0x0001e80604ff75b2 */ /* 0x0004620008000100 */
[----:B------:R2:W1:Y:S02]  /*0f20*/  SYNCS.EXCH.64 URZ, [UR4+0x1f8], UR6 ;  /* 0x0001f80604ff75b2 */ /* 0x0004640008000100 */
[----:B--2---:R-:W-:Y:S01]  /*0f30*/  NOP ;  /* 0x0000000000007918 */ /* 0x004fe20000000000 */
.L_x_15:
[----:B-1----:R-:W1:Y:S01]  /*0f40*/  LDCU UR4, c[0x0][0x36c] ;  /* 0x00006d80ff0477ac */ /* 0x002e620008000800 */
[----:B------:R-:W-:Y:S01]  /*0f50*/  ISETP.NE.OR P3, PT, R0, 0x2, !P3 ;  /* 0x000000020000780c */ /* 0x000fe20005f65670 */
[----:B------:R-:W-:Y:S01]  /*0f60*/  NOP ;  /* 0x0000000000007918 */ /* 0x000fe20000000000 */
[----:B------:R-:W-:Y:S01]  /*0f70*/  LOP3.LUT R0, R33, 0x1f, RZ, 0xc0, !PT ;  /* 0x0000001f21007812 */ /* 0x000fe200078ec0ff */
[----:B------:R-:W-:Y:S02]  /*0f80*/  UISETP.NE.AND UP4, UPT, UR18, 0x2, UPT ;  /* 0x000000021200788c */ /* 0x000fe4000bf85270 */
[----:B------:R-:W-:Y:S02]  /*0f90*/  UISETP.NE.AND UP5, UPT, UR18, URZ, UPT ;  /* 0x000000ff1200728c */ /* 0x000fe4000bfa5270 */
[----:B-1----:R-:W-:-:S09]  /*0fa0*/  UISETP.EQ.U32.AND UP6, UPT, UR4, 0x1, UPT ;  /* 0x000000010400788c */ /* 0x002fd2000bfc2070 */
[----:B------:R-:W-:Y:S05]  /*0fb0*/  BRA.U !UP6, `(.L_x_16) ;  /* 0x000000010e087547 */ /* 0x000fea000b800000 */
[----:B----4-:R-:W-:Y:S01]  /*0fc0*/  UCGABAR_ARV ;  /* 0x00000000000079c7 */ /* 0x010fe20008000000 */
[----:B------:R-:W-:Y:S05]  /*0fd0*/  BRA `(.L_x_17) ;  /* 0x0000000000047947 */ /* 0x000fea0003800000 */
.L_x_16:
[----:B----4-:R-:W-:Y:S01]  /*0fe0*/  NOP ;  /* 0x0000000000007918 */ /* 0x010fe20000000000 */
.L_x_17:
[----:B------:R-:W1:Y:S01]  /*0ff0*/  S2UR UR49, SR_CTAID.X ;  /* 0x00000000003179c3 */ /* 0x000e620000002500 */
[----:B------:R-:W-:-:S05]  /*1000*/  CS2R.32 R29, SR_CgaSize ;  /* 0x00000000001d7805 */ /* 0x000fca0000008a00 */
[----:B------:R-:W-:-:S05]  /*1010*/  IMAD R29, R29, -0xa0, RZ ;  /* 0xffffff601d1d7824 */ /* 0x000fca00078e02ff */
[----:B------:R-:W-:-:S14]  /*1020*/  R2UR UR5, R29 ;  /* 0x000000001d0572ca */ /* 0x000fdc00000e0000 */
[----:B------:R-:W2:Y:S01]  /*1030*/  LDCU UR5, c[0x0][UR5+0x2b0] ;  /* 0x00005600050577ac */ /* 0x000ea20008000800 */
[----:B------:R-:W-:-:S05]  /*1040*/  CS2R.32 R29, SR_CgaSize ;  /* 0x00000000001d7805 */ /* 0x000fca0000008a00 */
[----:B------:R-:W-:-:S05]  /*1050*/  IMAD R29, R29, -0xa0, RZ ;  /* 0xffffff601d1d7824 */ /* 0x000fca00078e02ff */
[----:B------:R-:W-:-:S14]  /*1060*/  R2UR UR4, R29 ;  /* 0x000000001d0472ca */ /* 0x000fdc00000e0000 */
[----:B------:R-:W4:Y:S01]  /*1070*/  LDCU UR4, c[0x0][UR4+0x2b4] ;  /* 0x00005680040477ac */ /* 0x000f220008000800 */
[----:B------:R-:W3:Y:S01]  /*1080*/  S2UR UR48, SR_CTAID.Y ;  /* 0x00000000003079c3 */ /* 0x000ee20000002600 */
[----:B------:R-:W-:-:S05]  /*1090*/  CS2R.32 R29, SR_CgaSize ;  /* 0x00000000001d7805 */ /* 0x000fca0000008a00 */
[----:B------:R-:W-:-:S05]  /*10a0*/  IMAD R29, R29, -0xa0, RZ ;  /* 0xffffff601d1d7824 */ /* 0x000fca00078e02ff */
[----:B------:R-:W-:-:S14]  /*10b0*/  R2UR UR7, R29 ;  /* 0x000000001d0772ca */ /* 0x000fdc00000e0000 */
[----:B------:R-:W4:Y:S01]  /*10c0*/  LDCU UR7, c[0x0][UR7+0x2a0] ;  /* 0x00005400070777ac */ /* 0x000f220008000800 */
[----:B------:R-:W-:-:S05]  /*10d0*/  CS2R.32 R29, SR_CgaSize ;  /* 0x00000000001d7805 */ /* 0x000fca0000008a00 */
[----:B------:R-:W-:-:S05]  /*10e0*/  IMAD R29, R29, -0xa0, RZ ;  /* 0xffffff601d1d7824 */ /* 0x000fca00078e02ff */
[----:B------:R-:W-:-:S14]  /*10f0*/  R2UR UR63, R29 ;  /* 0x000000001d3f72ca */ /* 0x000fdc00000e0000 */
[----:B------:R-:W4:Y:S01]  /*1100*/  LDCU UR63, c[0x0][UR63+0x2a4] ;  /* 0x000054803f3f77ac */ /* 0x000f220008000800 */
[----:B------:R-:W4:Y:S01]  /*1110*/  S2UR UR8, SR_CgaCtaId ;  /* 0x00000000000879c3 */ /* 0x000f220000008800 */
[----:B------:R-:W4:Y:S01]  /*1120*/  LDCU UR19, c[0x0][0xb24] ;  /* 0x00016480ff1377ac */ /* 0x000f220008000800 */
[----:B------:R-:W4:Y:S01]  /*1130*/  LDCU UR41, c[0x0][0xb24] ;  /* 0x00016480ff2977ac */ /* 0x000f220008000800 */
[----:B-1----:R-:W-:Y:S01]  /*1140*/  I2FP.F32.U32 R3, UR49 ;  /* 0x0000003100037c45 */ /* 0x002fe20008201000 */
[----:B------:R-:W1:Y:S04]  /*1150*/  LDCU UR22, c[0x0][0xb30] ;  /* 0x00016600ff1677ac */ /* 0x000e680008000800 */
[----:B--2---:R-:W-:Y:S01]  /*1160*/  FMUL R3, R3, UR5 ;  /* 0x0000000503037c20 */ /* 0x004fe20008400000 */
[----:B---3--:R-:W-:-:S05]  /*1170*/  I2FP.F32.U32 R2, UR48 ;  /* 0x0000003000027c45 */ /* 0x008fca0008201000 */
[----:B------:R-:W2:Y:S01]  /*1180*/  F2I.U32.TRUNC.NTZ R3, R3 ;  /* 0x0000000300037305 */ /* 0x000ea2000020f000 */
[----:B----4-:R-:W-:Y:S01]  /*1190*/  FMUL R2, R2, UR4 ;  /* 0x0000000402027c20 */ /* 0x010fe20008400000 */
[----:B------:R-:W-:-:S06]  /*11a0*/  USHF.L.U32 UR29, UR8, 0xa, URZ ;  /* 0x0000000a081d7899 */ /* 0x000fcc00080006ff */
[----:B------:R-:W3:Y:S01]  /*11b0*/  F2I.U32.TRUNC.NTZ R2, R2 ;  /* 0x0000000200027305 */ /* 0x000ee2000020f000 */
[----:B------:R-:W-:Y:S01]  /*11c0*/  ULOP3.LUT UR29, UR29, 0x400, URZ, 0xc0, !UPT ;  /* 0x000004001d1d7892 */ /* 0x000fe2000f8ec0ff */
[----:B--2---:R-:W-:Y:S02]  /*11d0*/  R2UR UR4, R3 ;  /* 0x00000000030472ca */ /* 0x004fe400000e0000 */
[----:B---3--:R-:W-:Y:S02]  /*11e0*/  R2UR UR6, R2 ;  /* 0x00000000020672ca */ /* 0x008fe400000e0000 */
[----:B------:R-:W-:-:S09]  /*11f0*/  PRMT R2, RZ, 0x7610, R2 ;  /* 0x00007610ff027816 */ /* 0x000fd20000000002 */
[----:B------:R-:W-:-:S04]  /*1200*/  UIADD3 UR5, UPT, UPT, -UR4, URZ, URZ ;  /* 0x000000ff04057290 */ /* 0x000fc8000fffe1ff */
[----:B------:R-:W-:Y:S02]  /*1210*/  UIMAD UR5, UR7, UR5, UR49 ;  /* 0x00000005070572a4 */ /* 0x000fe4000f8e0231 */
[----:B------:R-:W-:-:S04]  /*1220*/  UIADD3 UR4, UPT, UPT, -UR6, URZ, URZ ;  /* 0x000000ff06047290 */ /* 0x000fc8000fffe1ff */
[----:B------:R-:W-:Y:S01]  /*1230*/  IMAD.U32 R29, RZ, RZ, UR5 ;  /* 0x00000005ff1d7e24 */ /* 0x000fe2000f8e00ff */
[----:B------:R-:W-:Y:S01]  /*1240*/  UIMAD UR63, UR63, UR4, UR48 ;  /* 0x000000043f3f72a4 */ /* 0x000fe2000f8e0230 */
[----:B-1----:R-:W-:Y:S11]  /*1250*/  BRA.U UP5, `(.L_x_18) ;  /* 0x0000000105287547 */ /* 0x002ff6000b800000 */
[----:B------:R-:W-:Y:S01]  /*1260*/  R2UR UR6, R29 ;  /* 0x000000001d0672ca */ /* 0x000fe200000e0000 */
[----:B------:R-:W-:-:S12]  /*1270*/  UISETP.NE.AND UP0, UPT, UR63, URZ, UPT ;  /* 0x000000ff3f00728c */ /* 0x000fd8000bf05270 */
[----:B------:R-:W-:-:S04]  /*1280*/  UISETP.EQ.OR UP0, UPT, UR6, URZ, !UP0 ;  /* 0x000000ff0600728c */ /* 0x000fc8000c702670 */
[----:B------:R-:W-:Y:S02]  /*1290*/  USEL UR5, URZ, 0x1, !UP0 ;  /* 0x00000001ff057887 */ /* 0x000fe4000c000000 */
[----:B------:R-:W-:-:S04]  /*12a0*/  UISETP.NE.AND UP0, UPT, UR63, URZ, UPT ;  /* 0x000000ff3f00728c */ /* 0x000fc8000bf05270 */
[----:B------:R-:W-:Y:S02]  /*12b0*/  USEL UR4, URZ, 0x2, UP0 ;  /* 0x00000002ff047887 */ /* 0x000fe40008000000 */
[----:B------:R-:W-:-:S04]  /*12c0*/  UISETP.NE.AND UP0, UPT, UR6, 0x1, UPT ;  /* 0x000000010600788c */ /* 0x000fc8000bf05270 */
[----:B------:R-:W-:-:S04]  /*12d0*/  USEL UR4, UR4, 0x2, UP0 ;  /* 0x0000000204047887 */ /* 0x000fc80008000000 */
[----:B------:R-:W-:-:S06]  /*12e0*/  UIADD3 UR4, UPT, UPT, UR5, UR4, URZ ;  /* 0x0000000405047290 */ /* 0x000fcc000fffe0ff */
[----:B------:R-:W-:-:S07]  /*12f0*/  MOV R2, UR4 ;  /* 0x0000000400027c02 */ /* 0x000fce0008000f00 */
.L_x_18:
[----:B------:R-:W1:Y:S01]  /*1300*/  S2UR UR36, SR_CTAID.Z ;  /* 0x00000000002479c3 */ /* 0x000e620000002700 */
[----:B------:R-:W-:-:S09]  /*1310*/  UISETP.GE.AND UP0, UPT, UR19, 0x1, UPT ;  /* 0x000000011300788c */ /* 0x000fd2000bf06270 */
[----:B------:R-:W-:Y:S05]  /*1320*/  BRA.U !UP0, `(.L_x_19) ;  /* 0x0000000108d07547 */ /* 0x000fea000b800000 */
[----:B------:R-:W2:Y:S01]  /*1330*/  LDCU UR20, c[0x0][0xb0c] ;  /* 0x00016180ff1477ac */ /* 0x000ea20008000800 */
[----:B------:R-:W3:Y:S01]  /*1340*/  LDCU.128 UR12, c[0x0][0xb10] ;  /* 0x00016200ff0c77ac */ /* 0x000ee20008000c00 */
[----:B------:R-:W4:Y:S01]  /*1350*/  LDCU UR6, c[0x0][0x370] ;  /* 0x00006e00ff0677ac */ /* 0x000f220008000800 */
[----:B------:R-:W1:Y:S01]  /*1360*/  LDCU UR7, c[0x0][0x374] ;  /* 0x00006e80ff0777ac */ /* 0x000e620008000800 */
[----:B------:R-:W1:Y:S01]  /*1370*/  LDCU UR21, c[0x0][0xb20] ;  /* 0x00016400ff1577ac */ /* 0x000e620008000800 */
[----:B--2---:R-:W-:Y:S02]  /*1380*/  UISETP.NE.AND UP0, UPT, UR20, 0x1, UPT ;  /* 0x000000011400788c */ /* 0x004fe4000bf05270 */
[----:B---3--:R-:W-:Y:S01]  /*1390*/  UIMAD.WIDE.U32 UR4, UR49, UR12, URZ ;  /* 0x0000000c310472a5 */ /* 0x008fe2000f8e00ff */
[----:B------:R-:W2:Y:S01]  /*13a0*/  LDCU.64 UR8, c[0x0][0xb28] ;  /* 0x00016500ff0877ac */ /* 0x000ea20008000a00 */
[----:B----4-:R-:W-:Y:S02]  /*13b0*/  UIMAD.WIDE.U32 UR10, UR6, UR12, URZ ;  /* 0x0000000c060a72a5 */ /* 0x010fe4000f8e00ff */
[----:B------:R-:W-:-:S02]  /*13c0*/  USHF.R.U32.HI UR5, URZ, UR13, UR5 ;  /* 0x0000000dff057299 */ /* 0x000fc40008011605 */
[----:B------:R-:W-:Y:S02]  /*13d0*/  UISETP.NE.AND UP2, UPT, UR19, 0x1, UPT ;  /* 0x000000011300788c */ /* 0x000fe4000bf45270 */
[----:B------:R-:W-:Y:S01]  /*13e0*/  USEL UR5, UR49, UR5, !UP0 ;  /* 0x0000000531057287 */ /* 0x000fe2000c000000 */
[----:B------:R-:W-:Y:S01]  /*13f0*/  UMOV UR10, UR11 ;  /* 0x0000000b000a7c82 */ /* 0x000fe20008000000 */
[----:B------:R-:W-:Y:S02]  /*1400*/  UIMAD.WIDE.U32 UR16, UR48, UR15, URZ ;  /* 0x0000000f301072a5 */ /* 0x000fe4000f8e00ff */
[----:B------:R-:W-:Y:S02]  /*1410*/  @UP0 USHF.R.U32.HI UR6, URZ, UR13, UR10 ;  /* 0x0000000dff060299 */ /* 0x000fe4000801160a */
[----:B------:R-:W-:Y:S02]  /*1420*/  UISETP.NE.AND UP0, UPT, UR14, 0x1, UPT ;  /* 0x000000010e00788c */ /* 0x000fe4000bf05270 */
[----:B-1----:R-:W-:-:S02]  /*1430*/  UIMAD.WIDE.U32 UR10, UR7, UR15, URZ ;  /* 0x0000000f070a72a5 */ /* 0x002fc4000f8e00ff */
[----:B--2---:R-:W-:Y:S01]  /*1440*/  UIMAD.WIDE.U32 UR12, UR6, UR8, URZ ;  /* 0x00000008060c72a5 */ /* 0x004fe2000f8e00ff */
[----:B------:R-:W-:Y:S02]  /*1450*/  UMOV UR4, UR17 ;  /* 0x0000001100047c82 */ /* 0x000fe40008000000 */
[----:B------:R-:W-:Y:S02]  /*1460*/  USHF.R.U32.HI UR4, URZ, UR21, UR4 ;  /* 0x00000015ff047299 */ /* 0x000fe40008011604 */
[----:B------:R-:W-:Y:S02]  /*1470*/  UMOV UR10, UR11 ;  /* 0x0000000b000a7c82 */ /* 0x000fe40008000000 */
[----:B------:R-:W-:Y:S01]  /*1480*/  UMOV UR12, UR13 ;  /* 0x0000000d000c7c82 */ /* 0x000fe20008000000 */
[----:B------:R-:W-:Y:S02]  /*1490*/  @UP0 USHF.R.U32.HI UR7, URZ, UR21, UR10 ;  /* 0x00000015ff070299 */ /* 0x000fe4000801160a */
[----:B------:R-:W-:-:S02]  /*14a0*/  USEL UR4, UR48, UR4, !UP0 ;  /* 0x0000000430047287 */ /* 0x000fc4000c000000 */
[----:B------:R-:W-:Y:S02]  /*14b0*/  UIMAD.WIDE.U32 UR10, UR7, UR8, URZ ;  /* 0x00000008070a72a5 */ /* 0x000fe4000f8e00ff */
[----:B------:R-:W-:Y:S02]  /*14c0*/  @UP2 USHF.R.U32.HI UR6, URZ, UR9, UR12 ;  /* 0x00000009ff062299 */ /* 0x000fe4000801160c */
[----:B------:R-:W-:-:S03]  /*14d0*/  UIMAD.WIDE.U32 UR12, UR4, UR8, URZ ;  /* 0x00000008040c72a5 */ /* 0x000fc6000f8e00ff */
[----:B------:R-:W-:Y:S02]  /*14e0*/  UMOV UR10, UR11 ;  /* 0x0000000b000a7c82 */ /* 0x000fe40008000000 */
[----:B------:R-:W-:Y:S02]  /*14f0*/  @UP2 USHF.R.U32.HI UR7, URZ, UR9, UR10 ;  /* 0x00000009ff072299 */ /* 0x000fe4000801160a */
[----:B------:R-:W-:Y:S02]  /*1500*/  UIMAD UR10, UR6, UR19, URZ ;  /* 0x00000013060a72a4 */ /* 0x000fe4000f8e02ff */
[----:B------:R-:W-:-:S04]  /*1510*/  UIMAD UR7, UR7, UR19, URZ ;  /* 0x00000013070772a4 */ /* 0x000fc8000f8e02ff */
[----:B------:R-:W-:-:S03]  /*1520*/  UISETP.GE.AND UP0, UPT, UR4, UR7, UPT ;  /* 0x000000070400728c */ /* 0x000fc6000bf06270 */
[----:B------:R-:W-:Y:S01]  /*1530*/  UMOV UR7, UR13 ;  /* 0x0000000d00077c82 */ /* 0x000fe20008000000 */
[----:B------:R-:W-:Y:S02]  /*1540*/  UISETP.GE.OR UP0, UPT, UR5, UR10, UP0 ;  /* 0x0000000a0500728c */ /* 0x000fe40008706670 */
[----:B------:R-:W-:Y:S02]  /*1550*/  UIMAD.WIDE.U32 UR10, UR5, UR8, URZ ;  /* 0x00000008050a72a5 */ /* 0x000fe4000f8e00ff */
[----:B------:R-:W-:Y:S02]  /*1560*/  USHF.R.U32.HI UR7, URZ, UR9, UR7 ;  /* 0x00000009ff077299 */ /* 0x000fe40008011607 */
[----:B------:R-:W-:Y:S02]  /*1570*/  UIADD3 UR10, UPT, UPT, -UR4, URZ, URZ ;  /* 0x000000ff040a7290 */ /* 0x000fe4000fffe1ff */
[----:B------:R-:W-:Y:S02]  /*1580*/  USEL UR7, UR4, UR7, !UP2 ;  /* 0x0000000704077287 */ /* 0x000fe4000d000000 */
[----:B------:R-:W-:Y:S01]  /*1590*/  UIMAD UR10, UR14, UR10, UR48 ;  /* 0x0000000a0e0a72a4 */ /* 0x000fe2000f8e0230 */
[----:B------:R-:W-:Y:S01]  /*15a0*/  @!UP0 UMOV UR8, UR11 ;  /* 0x0000000b00088c82 */ /* 0x000fe20008000000 */
[----:B------:R-:W-:-:S02]  /*15b0*/  UIADD3 UR11, UPT, UPT, -UR5, URZ, URZ ;  /* 0x000000ff050b7290 */ /* 0x000fc4000fffe1ff */
[----:B------:R-:W-:Y:S02]  /*15c0*/  @!UP0 USHF.R.U32.HI UR8, URZ, UR9, UR8 ;  /* 0x00000009ff088299 */ /* 0x000fe40008011608 */
[----:B------:R-:W-:Y:S02]  /*15d0*/  UIADD3 UR9, UPT, UPT, -UR7, URZ, URZ ;  /* 0x000000ff07097290 */ /* 0x000fe4000fffe1ff */
[----:B------:R-:W-:Y:S02]  /*15e0*/  @!UP0 USEL UR8, UR5, UR8, !UP2 ;  /* 0x0000000805088287 */ /* 0x000fe4000d000000 */
[----:B------:R-:W-:Y:S02]  /*15f0*/  UIMAD UR9, UR19, UR9, UR4 ;  /* 0x00000009130972a4 */ /* 0x000fe4000f8e0204 */
[----:B------:R-:W-:Y:S02]  /*1600*/  @!UP0 UIADD3 UR7, UPT, UPT, UR7, -UR8, URZ ;  /* 0x8000000807078290 */ /* 0x000fe4000fffe0ff */
[----:B------:R-:W-:-:S02]  /*1610*/  @!UP0 UIMAD UR6, UR9, UR6, UR8 ;  /* 0x00000006090682a4 */ /* 0x000fc4000f8e0208 */
[----:B------:R-:W-:Y:S02]  /*1620*/  @!UP0 UIMAD UR4, UR7, UR19, UR5 ;  /* 0x00000013070482a4 */ /* 0x000fe4000f8e0205 */
[----:B------:R-:W-:Y:S02]  /*1630*/  UIMAD UR49, UR20, UR11, UR49 ;  /* 0x0000000b143172a4 */ /* 0x000fe4000f8e0231 */
[----:B------:R-:W-:Y:S01]  /*1640*/  UIMAD UR48, UR4, UR14, UR10 ;  /* 0x0000000e043072a4 */ /* 0x000fe2000f8e020a */
[----:B------:R-:W-:Y:S02]  /*1650*/  @!UP0 UMOV UR5, UR6 ;  /* 0x0000000600058c82 */ /* 0x000fe40008000000 */
[----:B------:R-:W-:-:S12]  /*1660*/  UIMAD UR49, UR5, UR20, UR49 ;  /* 0x00000014053172a4 */ /* 0x000fd8000f8e0231 */
.L_x_19:
[----:B------:R-:W-:-:S09]  /*1670*/  UISETP.NE.AND UP0, UPT, UR22, 0x1, UPT ;  /* 0x000000011600788c */ /* 0x000fd2000bf05270 */
[----:B------:R-:W-:Y:S05]  /*1680*/  BRA.U UP0, `(.L_x_20) ;  /* 0x0000000100407547 */ /* 0x000fea000b800000 */
[----:B------:R-:W2:Y:S01]  /*1690*/  LDCU.128 UR8, c[0x0][0xb10] ;  /* 0x00016200ff0877ac */ /* 0x000ea20008000c00 */
[----:B------:R-:W3:Y:S01]  /*16a0*/  LDCU UR12, c[0x0][0xb0c] ;  /* 0x00016180ff0c77ac */ /* 0x000ee20008000800 */
[----:B------:R-:W4:Y:S01]  /*16b0*/  LDCU UR13, c[0x0][0xb20] ;  /* 0x00016400ff0d77ac */ /* 0x000f220008000800 */
[----:B--2---:R-:W-:Y:S02]  /*16c0*/  UIMAD.WIDE.U32 UR4, UR49, UR8, URZ ;  /* 0x00000008310472a5 */ /* 0x004fe4000f8e00ff */
[----:B------:R-:W-:Y:S02]  /*16d0*/  UIMAD.WIDE.U32 UR6, UR48, UR11, URZ ;  /* 0x0000000b300672a5 */ /* 0x000fe4000f8e00ff */
[----:B---3--:R-:W-:Y:S02]  /*16e0*/  UISETP.NE.AND UP0, UPT, UR12, 0x1, UPT ;  /* 0x000000010c00788c */ /* 0x008fe4000bf05270 */
[----:B------:R-:W-:-:S03]  /*16f0*/  USHF.R.U32.HI UR5, URZ, UR9, UR5 ;  /* 0x00000009ff057299 */ /* 0x000fc60008011605 */
[----:B------:R-:W-:Y:S01]  /*1700*/  UMOV UR4, UR7 ;  /* 0x0000000700047c82 */ /* 0x000fe20008000000 */
[----:B------:R-:W-:Y:S02]  /*1710*/  USEL UR5, UR49, UR5, !UP0 ;  /* 0x0000000531057287 */ /* 0x000fe4000c000000 */
[----:B------:R-:W-:Y:S02]  /*1720*/  UISETP.NE.AND UP0, UPT, UR10, 0x1, UPT ;  /* 0x000000010a00788c */ /* 0x000fe4000bf05270 */
[----:B----4-:R-:W-:-:S04]  /*1730*/  USHF.R.U32.HI UR4, URZ, UR13, UR4 ;  /* 0x0000000dff047299 */ /* 0x010fc80008011604 */
[----:B------:R-:W-:-:S04]  /*1740*/  USEL UR4, UR48, UR4, !UP0 ;  /* 0x0000000430047287 */ /* 0x000fc8000c000000 */
[----:B------:R-:W-:Y:S02]  /*1750*/  UIADD3 UR6, UPT, UPT, UR5, -UR4, URZ ;  /* 0x8000000405067290 */ /* 0x000fe4000fffe0ff */
[----:B------:R-:W-:Y:S02]  /*1760*/  UIADD3 UR4, UPT, UPT, -UR5, UR4, URZ ;  /* 0x0000000405047290 */ /* 0x000fe4000fffe1ff */
[----:B------:R-:W-:Y:S02]  /*1770*/  UIMAD UR48, UR6, UR10, UR48 ;  /* 0x0000000a063072a4 */ /* 0x000fe4000f8e0230 */
[----:B------:R-:W-:-:S12]  /*1780*/  UIMAD UR49, UR4, UR12, UR49 ;  /* 0x0000000c043172a4 */ /* 0x000fd8000f8e0231 */
.L_x_20:
[----:B------:R-:W-:Y:S01]  /*1790*/  UISETP.NE.AND UP0, UPT, UR18, 0x2, UPT ;  /* 0x000000021200788c */ /* 0x000fe2000bf05270 */
[----:B------:R-:W-:Y:S09]  /*17a0*/  BRA.U !UP6, `(.L_x_21) ;  /* 0x000000010e0c7547 */ /* 0x000ff2000b800000 */
[----:B------:R-:W-:Y:S01]  /*17b0*/  UCGABAR_WAIT ;  /* 0x0000000000007dc7 */ /* 0x000fe20008000000 */
[----:B------:R-:W-:Y:S01]  /*17c0*/  CCTL.IVALL ;  /* 0x00000000ff00798f */ /* 0x000fe20002000000 */
[----:B------:R-:W-:Y:S05]  /*17d0*/  BRA `(.L_x_22) ;  /* 0x0000000000047947 */ /* 0x000fea0003800000 */
.L_x_21:
[----:B------:R-:W-:Y:S06]  /*17e0*/  BAR.SYNC.DEFER_BLOCKING 0x0 ;  /* 0x0000000000007b1d */ /* 0x000fec0000010000 */
.L_x_22:
[----:B------:R-:W-:Y:S05]  /*17f0*/  BRA.U UP0, `(.L_x_23) ;  /* 0x0000001d00447547 */ /* 0x000fea000b800000 */
[----:B------:R-:W2:Y:S01]  /*1800*/  LDCU UR6, c[0x0][0x38c] ;  /* 0x00007180ff0677ac */ /* 0x000ea20008000800 */
[----:B------:R-:W3:Y:S01]  /*1810*/  S2UR UR8, SR_CgaCtaId ;  /* 0x00000000000879c3 */ /* 0x000ee20000008800 */
[----:B------:R-:W-:Y:S01]  /*1820*/  PLOP3.LUT P1, PT, PT, PT, UP3, 0x80, 0x8 ;  /* 0x000000000008781c */ /* 0x000fe20003f2f038 */
[----:B------:R-:W-:Y:S01]  /*1830*/  IMAD.MOV.U32 R12, RZ, RZ, 0x1 ;  /* 0x00000001ff0c7424 */ /* 0x000fe200078e00ff */
[----:B------:R-:W-:Y:S01]  /*1840*/  UMOV UR7, 0x400 ;  /* 0x0000040000077882 */ /* 0x000fe20000000000 */
[----:B------:R-:W-:Y:S01]  /*1850*/  UISETP.NE.AND UP1, UPT, UR18, URZ, UPT ;  /* 0x000000ff1200728c */ /* 0x000fe2000bf25270 */
[----:B------:R-:W-:Y:S01]  /*1860*/  ISETP.EQ.OR P2, PT, R0, RZ, P3 ;  /* 0x000000ff0000720c */ /* 0x000fe20001f42670 */
[----:B------:R-:W-:Y:S01]  /*1870*/  USEL UR24, URZ, 0x1, UP4 ;  /* 0x00000001ff187887 */ /* 0x000fe2000a000000 */
[----:B------:R-:W-:Y:S02]  /*1880*/  PLOP3.LUT P1, PT, P1, PT, PT, 0x8, 0x80 ;  /* 0x000000000080781c */ /* 0x000fe40000f2e170 */
[----:B------:R-:W-:Y:S01]  /*1890*/  CS2R R10, SRZ ;  /* 0x00000000000a7805 */ /* 0x000fe2000001ff00 */
[----:B------:R-:W-:Y:S01]  /*18a0*/  IMAD.MOV.U32 R9, RZ, RZ, RZ ;  /* 0x000000ffff097224 */ /* 0x000fe200078e00ff */
[----:B------:R-:W4:Y:S01]  /*18b0*/  LDCU UR40, c[0x0][0x370] ;  /* 0x00006e00ff2877ac */ /* 0x000f220008000800 */
[----:B------:R-:W-:Y:S01]  /*18c0*/  IMAD.MOV.U32 R8, RZ, RZ, 0x1 ;  /* 0x00000001ff087424 */ /* 0x000fe200078e00ff */
[----:B------:R-:W1:Y:S01]  /*18d0*/  LDCU.64 UR26, c[0x0][0x348] ;  /* 0x00006900ff1a77ac */ /* 0x000e620008000a00 */
[----:B--2---:R-:W-:-:S02]  /*18e0*/  UIADD3 UR5, UPT, UPT, UR6, 0x7f, URZ ;  /* 0x0000007f06057890 */ /* 0x004fc4000fffe0ff */
[----:B------:R-:W-:Y:S02]  /*18f0*/  USHF.R.U32.HI UR45, URZ, 0x7, UR29 ;  /* 0x00000007ff2d7899 */ /* 0x000fe4000801161d */
[----:B------:R-:W-:Y:S02]  /*1900*/  USHF.R.S32.HI UR4, URZ, 0x1f, UR5 ;  /* 0x0000001fff047899 */ /* 0x000fe40008011405 */
[----:B---3--:R-:W-:Y:S02]  /*1910*/  ULEA UR7, UR8, UR7, 0x18 ;  /* 0x0000000708077291 */ /* 0x008fe4000f8ec0ff */
[----:B------:R-:W-:Y:S02]  /*1920*/  ULEA.HI UR4, UR4, UR5, URZ, 0x7 ;  /* 0x0000000504047291 */ /* 0x000fe4000f8f38ff */
[----:B------:R-:W-:Y:S02]  /*1930*/  UIADD3 UR46, UPT, UPT, UR6, 0xfe, URZ ;  /* 0x000000fe062e7890 */ /* 0x000fe4000fffe0ff */
[----:B------:R-:W-:-:S02]  /*1940*/  USHF.R.S32.HI UR43, URZ, 0x7, UR4 ;  /* 0x00000007ff2b7899 */ /* 0x000fc40008011404 */
[----:B------:R-:W-:Y:S02]  /*1950*/  UIADD3 UR4, UPT, UPT, UR6, -0x1, URZ ;  /* 0xffffffff06047890 */ /* 0x000fe4000fffe0ff */
[----:B------:R-:W-:Y:S02]  /*1960*/  UISETP.LT.U32.AND UP0, UPT, UR43, 0x16, UPT ;  /* 0x000000162b00788c */ /* 0x000fe4000bf01070 */
[----:B------:R-:W-:Y:S02]  /*1970*/  UISETP.GE.U32.AND UP2, UPT, UR4, -0xff, UPT ;  /* 0xffffff010400788c */ /* 0x000fe4000bf46070 */
[----:B------:R-:W-:Y:S01]  /*1980*/  USEL UR42, UR43, 0x16, UP0 ;  /* 0x000000162b2a7887 */ /* 0x000fe20008000000 */
[----:B------:R-:W2:Y:S03]  /*1990*/  LDCU UR39, c[0x0][0x374] ;  /* 0x00006e80ff2777ac */ /* 0x000ea60008000800 */
[----:B------:R-:W-:-:S02]  /*19a0*/  UIADD3 UR21, UPT, UPT, UR42, -0x1, URZ ;  /* 0xffffffff2a157890 */ /* 0x000fc4000fffe0ff */
[----:B------:R-:W-:-:S03]  /*19b0*/  USEL UR24, UR24, 0x2, UP1 ;  /* 0x0000000218187887 */ /* 0x000fc60008800000 */
[----:B------:R-:W-:Y:S02]  /*19c0*/  @UP2 UIADD3 UR21, UPT, UPT, UR42, URZ, URZ ;  /* 0x000000ff2a152290 */ /* 0x000fe4000fffe0ff */
[----:B------:R-:W-:Y:S02]  /*19d0*/  UIADD3 UR28, UPT, UPT, UR7, 0x2cb00, UR29 ;  /* 0x0002cb00071c7890 */ /* 0x000fe4000fffe01d */
[----:B------:R-:W-:Y:S02]  /*19e0*/  UIADD3 UR44, UPT, UPT, UR43, -UR42, URZ ;  /* 0x8000002a2b2c7290 */ /* 0x000fe4000fffe0ff */
[----:B------:R-:W-:Y:S01]  /*19f0*/  UIADD3 UR21, UPT, UPT, UR21, 0x1, URZ ;  /* 0x0000000115157890 */ /* 0x000fe2000fffe0ff */
[----:B-1--4-:R-:W-:-:S11]  /*1a00*/  UMOV UR5, URZ ;  /* 0x000000ff00057c82 */ /* 0x012fd60008000000 */
.L_x_43:
[----:B-1----:R-:W1:Y:S02]  /*1a10*/  S2UR UR4, SR_CgaCtaId ;  /* 0x00000000000479c3 */ /* 0x002e640000008800 */
[----:B-1----:R-:W-:-:S09]  /*1a20*/  UISETP.NE.AND UP0, UPT, UR4, URZ, UPT ;  /* 0x000000ff0400728c */ /* 0x002fd2000bf05270 */
[----:B------:R-:W-:Y:S05]  /*1a30*/  BRA.U UP0, `(.L_x_24) ;  /* 0x0000000100287547 */ /* 0x000fea000b800000 */
[----:B------:R-:W-:Y:S02]  /*1a40*/  LEA R0, R9, UR7, 0x3 ;  /* 0x0000000709007c11 */ /* 0x000fe4000f8e18ff */
[----:B------:R-:W-:-:S04]  /*1a50*/  SHF.L.U32 R3, R8, 0x1f, RZ ;  /* 0x0000001f08037819 */ /* 0x000fc800000006ff */
[----:B------:R-:W1:Y:S02]  /*1a60*/  SYNCS.PHASECHK.TRANS64.TRYWAIT P0, [R0+URZ+0x1f0], R3 ;  /* 0x0001f003000075a7 */ /* 0x000e6400080011ff */
[----:B-1----:R-:W-:Y:S05]  /*1a70*/  @!P0 BRA `(.L_x_25) ;  /* 0x0000005000608947 */ /* 0x002fea0003800000 */
.L_x_116:
[----:B------:R3:W-:Y:S01]  /*1a80*/  SYNCS.ARRIVE.TRANS64.A1T0 RZ, [R0+URZ+0x1e0], RZ ;  /* 0x0001e0ff00ff79a7 */ /* 0x0007e200081000ff */
[----:B------:R-:W-:-:S05]  /*1a90*/  VIADD R9, R9, 0x1 ;  /* 0x0000000109097836 */ /* 0x000fca0000000000 */
[----:B------:R-:W-:-:S04]  /*1aa0*/  ISETP.NE.AND P0, PT, R9, 0x2, PT ;  /* 0x000000020900780c */ /* 0x000fc80003f05270 */
[----:B-1----:R-:W-:Y:S02]  /*1ab0*/  SEL R3, RZ, 0x1, P0 ;  /* 0x00000001ff037807 */ /* 0x002fe40000000000 */
[----:B------:R-:W-:Y:S02]  /*1ac0*/  SEL R9, R9, RZ, P0 ;  /* 0x000000ff09097207 */ /* 0x000fe40000000000 */
[----:B------:R-:W-:-:S07]  /*1ad0*/  LOP3.LUT R8, R8, R3, RZ, 0x3c, !PT ;  /* 0x0000000308087212 */ /* 0x000fce00078e3cff */
.L_x_24:
[----:B------:R-:W-:Y:S01]  /*1ae0*/  ULEA UR4, UR5, UR7, 0x3 ;  /* 0x0000000705047291 */ /* 0x000fe2000f8e18ff */
[----:B---3--:R-:W-:Y:S01]  /*1af0*/  SHF.L.U32 R0, R12, 0x1f, RZ ;  /* 0x0000001f0c007819 */ /* 0x008fe200000006ff */
[----:B------:R-:W-:Y:S02]  /*1b00*/  UISETP.GE.U32.AND UP0, UPT, UR46, 0xff, UPT ;  /* 0x000000ff2e00788c */ /* 0x000fe4000bf06070 */
[----:B------:R-:W-:Y:S02]  /*1b10*/  USHF.L.U32 UR35, UR49, 0x6, URZ ;  /* 0x0000000631237899 */ /* 0x000fe400080006ff */
[----:B------:R-:W-:Y:S01]  /*1b20*/  ULEA UR19, UR48, UR45, 0x4 ;  /* 0x0000002d30137291 */ /* 0x000fe2000f8e20ff */
[----:B------:R-:W-:Y:S02]  /*1b30*/  UMOV UR13, URZ ;  /* 0x000000ff000d7c82 */ /* 0x000fe40008000000 */
[----:B------:R1:W3:Y:S02]  /*1b40*/  SYNCS.PHASECHK.TRANS64.TRYWAIT P0, [UR4+0xb0], R0 ;  /* 0x0000b000ff0075a7 */ /* 0x0002e40008001104 */
[----:B------:R-:W-:Y:S07]  /*1b50*/  BRA.U !UP0, `(.L_x_26) ;  /* 0x0000000108bc7547 */ /* 0x000fee000b800000 */
[----:B------:R-:W-:Y:S01]  /*1b60*/  UMOV UR6, URZ ;  /* 0x000000ff00067c82 */ /* 0x000fe20008000000 */
[----:B------:R-:W-:-:S05]  /*1b70*/  UMOV UR4, UR5 ;  /* 0x0000000500047c82 */ /* 0x000fca0008000000 */
.L_x_32:
[----:B------:R-:W-:Y:S01]  /*1b80*/  ULEA UR33, UR4, UR7, 0x3 ;  /* 0x0000000704217291 */ /* 0x000fe2000f8e18ff */
[----:B---3--:R-:W-:Y:S01]  /*1b90*/  @!P3 MOV R2, 0x2800 ;  /* 0x000028000002b802 */ /* 0x008fe20000000f00 */
[----:B-1-34-:R-:W-:Y:S10]  /*1ba0*/  @P0 BRA `(.L_x_27) ;  /* 0x00000000000c0947 */ /* 0x01aff40003800000 */
[----:B------:R-:W-:-:S04]  /*1bb0*/  SHF.L.U32 R3, R12, 0x1f, RZ ;  /* 0x0000001f0c037819 */ /* 0x000fc800000006ff */
[----:B------:R-:W3:Y:S02]  /*1bc0*/  SYNCS.PHASECHK.TRANS64.TRYWAIT P0, [UR33+0xb0], R3 ;  /* 0x0000b003ff0075a7 */ /* 0x000ee40008001121 */
[----:B---3--:R-:W-:Y:S05]  /*1bd0*/  @!P0 BRA `(.L_x_28) ;  /* 0x00000050001c8947 */ /* 0x008fea0003800000 */
.L_x_27:
[----:B------:R3:W-:Y:S01]  /*1be0*/  @!P3 SYNCS.ARRIVE.TRANS64 RZ, [UR33], R2 ;  /* 0x00000002ffffb9a7 */ /* 0x0007e20008000021 */
[----:B------:R-:W-:-:S04]  /*1bf0*/  ULOP3.LUT UR5, UR24, 0x2, URZ, 0xfc, !UPT ;  /* 0x0000000218057892 */ /* 0x000fc8000f8efcff */
[----:B------:R-:W-:-:S09]  /*1c00*/  UISETP.NE.AND UP0, UPT, UR5, 0x2, UPT ;  /* 0x000000020500788c */ /* 0x000fd2000bf05270 */
[----:B------:R-:W-:Y:S05]  /*1c10*/  BRA.U UP0, `(.L_x_29) ;  /* 0x0000000100047547 */ /* 0x000fea000b800000 */
[----:B--2---:R-:W-:Y:S05]  /*1c20*/  BPT.TRAP 0x1 ;  /* 0x000000040000795c */ /* 0x004fea0000300000 */
.L_x_29:
[----:B------:R-:W-:Y:S04]  /*1c30*/  BSSY.RECONVERGENT B0, `(.L_x_30) ;  /* 0x0000003000007945 */ /* 0x000fe80003800200 */
[----:B------:R-:W-:Y:S05]  /*1c40*/  @P2 BRA `(.L_x_31) ;  /* 0x0000000000042947 */ /* 0x000fea0003800000 */
[----:B--2---:R-:W-:Y:S05]  /*1c50*/  BPT.TRAP 0x1 ;  /* 0x000000040000795c */ /* 0x004fea0000300000 */
.L_x_31:
[----:B--2---:R-:W-:Y:S05]  /*1c60*/  BSYNC.RECONVERGENT B0 ;  /* 0x0000000000007941 */ /* 0x004fea0003800200 */
.L_x_30:
[----:B------:R-:W-:Y:S02]  /*1c70*/  UIADD3 UR5, UPT, UPT, UR4, 0x1, URZ ;  /* 0x0000000104057890 */ /* 0x000fe4000fffe0ff */
[----:B------:R-:W-:Y:S02]  /*1c80*/  USHF.L.U32 UR34, UR6, 0x7, URZ ;  /* 0x0000000706227899 */ /* 0x000fe400080006ff */
[----:B------:R-:W-:Y:S02]  /*1c90*/  UISETP.NE.AND UP0, UPT, UR5, 0x16, UPT ;  /* 0x000000160500788c */ /* 0x000fe4000bf05270 */
[----:B------:R-:W-:Y:S02]  /*1ca0*/  UIADD3 UR6, UPT, UPT, UR6, 0x1, URZ ;  /* 0x0000000106067890 */ /* 0x000fe4000fffe0ff */
[----:B------:R-:W-:Y:S02]  /*1cb0*/  USEL UR9, URZ, 0x1, UP0 ;  /* 0x00000001ff097887 */ /* 0x000fe40008000000 */
[----:B------:R-:W-:-:S02]  /*1cc0*/  USEL UR5, UR5, URZ, UP0 ;  /* 0x000000ff05057287 */ /* 0x000fc40008000000 */
[----:B------:R-:W-:Y:S02]  /*1cd0*/  ULEA UR32, UR4, UR7, 0xd ;  /* 0x0000000704207291 */ /* 0x000fe4000f8e68ff */
[----:B------:R-:W-:Y:S01]  /*1ce0*/  ULEA UR8, UR5, UR7, 0x3 ;  /* 0x0000000705087291 */ /* 0x000fe2000f8e18ff */
[----:B------:R-:W-:Y:S01]  /*1cf0*/  LOP3.LUT R12, R12, UR9, RZ, 0x3c, !PT ;  /* 0x000000090c0c7c12 */ /* 0x000fe2000f8e3cff */
[----:B------:R-:W-:Y:S02]  /*1d00*/  UIADD3 UR10, UP1, UPT, UR26, 0x80, URZ ;  /* 0x000000801a0a7890 */ /* 0x000fe4000ff3e0ff */
[----:B------:R-:W-:Y:S01]  /*1d10*/  ULEA UR16, UR4, UR29, 0xb ;  /* 0x0000001d04107291 */ /* 0x000fe2000f8e58ff */
[----:B-1----:R-:W-:Y:S01]  /*1d20*/  SHF.L.U32 R0, R12, 0x1f, RZ ;  /* 0x0000001f0c007819 */ /* 0x002fe200000006ff */
[----:B------:R-:W-:Y:S02]  /*1d30*/  UIADD3.X UR11, UPT, UPT, URZ, UR27, URZ, UP1, !UPT ;  /* 0x0000001bff0b7290 */ /* 0x000fe40008ffe4ff */
[----:B------:R-:W-:Y:S01]  /*1d40*/  UIADD3 UR32, UPT, UPT, UR32, 0xb00, URZ ;  /* 0x00000b0020207890 */ /* 0x000fe2000fffe0ff */
[----:B------:R4:W1:Y:S01]  /*1d50*/  SYNCS.PHASECHK.TRANS64.TRYWAIT P0, [UR8+0xb0], R0 ;  /* 0x0000b000ff0075a7 */ /* 0x0008620008001108 */
[----:B------:R-:W-:-:S02]  /*1d60*/  UIADD3 UR8, UP0, UPT, UR26, 0x180, URZ ;  /* 0x000001801a087890 */ /* 0x000fc4000ff1e0ff */
[----:B------:R-:W-:Y:S02]  /*1d70*/  UIADD3 UR16, UPT, UPT, UR7, 0x2cb00, UR16 ;  /* 0x0002cb0007107890 */ /* 0x000fe4000fffe010 */
[----:B------:R-:W-:Y:S02]  /*1d80*/  UIADD3.X UR9, UPT, UPT, URZ, UR27, URZ, UP0, !UPT ;  /* 0x0000001bff097290 */ /* 0x000fe400087fe4ff */
[----:B------:R-:W-:Y:S01]  /*1d90*/  UISETP.NE.AND UP0, UPT, UR6, UR21, UPT ;  /* 0x000000150600728c */ /* 0x000fe2000bf05270 */
[----:B------:R-:W-:Y:S01]  /*1da0*/  UMOV UR12, 0x0 ;  /* 0x00000000000c7882 */ /* 0x000fe20000000000 */
[----:B------:R-:W-:Y:S01]  /*1db0*/  UMOV UR13, 0x10000000 ;  /* 0x10000000000d7882 */ /* 0x000fe20000000000 */
[----:B------:R-:W-:Y:S01]  /*1dc0*/  UMOV UR4, 0x30000 ;  /* 0x0003000000047882 */ /* 0x000fe20000000000 */
[----:B------:R-:W-:Y:S01]  /*1dd0*/  UMOV UR20, UR36 ;  /* 0x0000002400147c82 */ /* 0x000fe20008000000 */
[----:B------:R-:W-:Y:S01]  /*1de0*/  UMOV UR17, UR33 ;  /* 0x0000002100117c82 */ /* 0x000fe20008000000 */
[----:B------:R-:W-:Y:S01]  /*1df0*/  UMOV UR18, UR34 ;  /* 0x0000002200127c82 */ /* 0x000fe20008000000 */
[----:B------:R-:W-:Y:S01]  /*1e00*/  UTMALDG.3D [UR32], [UR10], desc[UR12] ;  /* 0x00000c200a0075b4 */ /* 0x000fe20008011000 */
[----:B------:R2:W-:Y:S02]  /*1e10*/  UTMALDG.3D.MULTICAST [UR16], [UR8], UR4, desc[UR12] ;  /* 0x00000c10080073b4 */ /* 0x0005e40008011804 */
[----:B--2---:R-:W-:Y:S01]  /*1e20*/  UMOV UR13, UR21 ;  /* 0x00000015000d7c82 */ /* 0x004fe20008000000 */
[----:B------:R-:W-:Y:S01]  /*1e30*/  UMOV UR4, UR5 ;  /* 0x0000000500047c82 */ /* 0x000fe20008000000 */
[----:B------:R-:W-:Y:S05]  /*1e40*/  BRA.U UP0, `(.L_x_32) ;  /* 0xfffffffd004c7547 */ /* 0x000fea000b83ffff */
.L_x_26:
[----:B------:R-:W-:Y:S01]  /*1e50*/  ULEA UR4, UR5, UR7, 0x3 ;  /* 0x0000000705047291 */ /* 0x000fe2000f8e18ff */
[----:B-1--4-:R-:W-:Y:S01]  /*1e60*/  SHF.L.U32 R0, R12, 0x1f, RZ ;  /* 0x0000001f0c007819 */ /* 0x012fe200000006ff */
[----:B------:R-:W-:Y:S01]  /*1e70*/  @!P1 SYNCS.ARRIVE.TRANS64.A1T0 RZ, [UR7+0x178], RZ ;  /* 0x000178ffffff99a7 */ /* 0x000fe20008100007 */
[----:B------:R-:W-:-:S06]  /*1e80*/  UISETP.GT.AND UP0, UPT, UR43, UR42, UPT ;  /* 0x0000002a2b00728c */ /* 0x000fcc000bf04270 */
[----:B---3--:R1:W3:Y:S03]  /*1e90*/  SYNCS.PHASECHK.TRANS64.TRYWAIT P0, [UR4+0xb0], R0 ;  /* 0x0000b000ff0075a7 */ /* 0x0082e60008001104 */
[----:B------:R-:W-:Y:S05]  /*1ea0*/  BRA.U !UP0, `(.L_x_33) ;  /* 0x0000000108bc7547 */ /* 0x000fea000b800000 */
[----:B------:R-:W-:Y:S01]  /*1eb0*/  UIADD3 UR25, UPT, UPT, UR44, UR13, URZ ;  /* 0x0000000d2c197290 */ /* 0x000fe2000fffe0ff */
[----:B------:R-:W-:-:S11]  /*1ec0*/  UMOV UR4, UR5 ;  /* 0x0000000500047c82 */ /* 0x000fd60008000000 */
.L_x_39:
[----:B------:R-:W-:Y:S01]  /*1ed0*/  ULEA UR9, UR4, UR7, 0x3 ;  /* 0x0000000704097291 */ /* 0x000fe2000f8e18ff */
[----:B---3--:R-:W-:Y:S01]  /*1ee0*/  @!P3 MOV R2, 0x2800 ;  /* 0x000028000002b802 */ /* 0x008fe20000000f00 */
[----:B-1-3--:R-:W-:Y:S10]  /*1ef0*/  @P0 BRA `(.L_x_34) ;  /* 0x00000000000c0947 */ /* 0x00aff40003800000 */
[----:B------:R-:W-:-:S04]  /*1f00*/  SHF.L.U32 R3, R12, 0x1f, RZ ;  /* 0x0000001f0c037819 */ /* 0x000fc800000006ff */
[----:B------:R-:W3:Y:S02]  /*1f10*/  SYNCS.PHASECHK.TRANS64.TRYWAIT P0, [UR9+0xb0], R3 ;  /* 0x0000b003ff0075a7 */ /* 0x000ee40008001109 */
[----:B---3--:R-:W-:Y:S05]  /*1f20*/  @!P0 BRA `(.L_x_35) ;  /* 0x0000004c00608947 */ /* 0x008fea0003800000 */
.L_x_34:
[----:B------:R3:W-:Y:S01]  /*1f30*/  @!P3 SYNCS.ARRIVE.TRANS64 RZ, [UR9], R2 ;  /* 0x00000002ffffb9a7 */ /* 0x0007e20008000009 */
[----:B------:R-:W-:-:S04]  /*1f40*/  ULOP3.LUT UR5, UR24, 0x2, URZ, 0xfc, !UPT ;  /* 0x0000000218057892 */ /* 0x000fc8000f8efcff */
[----:B------:R-:W-:-:S09]  /*1f50*/  UISETP.NE.AND UP0, UPT, UR5, 0x2, UPT ;  /* 0x000000020500788c */ /* 0x000fd2000bf05270 */
[----:B------:R-:W-:Y:S05]  /*1f60*/  BRA.U UP0, `(.L_x_36) ;  /* 0x0000000100047547 */ /* 0x000fea000b800000 */
[----:B--2---:R-:W-:Y:S05]  /*1f70*/  BPT.TRAP 0x1 ;  /* 0x000000040000795c */ /* 0x004fea0000300000 */
.L_x_36:
[----:B------:R-:W-:Y:S04]  /*1f80*/  BSSY.RECONVERGENT B0, `(.L_x_37) ;  /* 0x0000003000007945 */ /* 0x000fe80003800200 */
[----:B------:R-:W-:Y:S05]  /*1f90*/  @P2 BRA `(.L_x_38) ;  /* 0x0000000000042947 */ /* 0x000fea0003800000 */
[----:B--2---:R-:W-:Y:S05]  /*1fa0*/  BPT.TRAP 0x1 ;  /* 0x000000040000795c */ /* 0x004fea0000300000 */
.L_x_38:
[----:B--2---:R-:W-:Y:S05]  /*1fb0*/  BSYNC.RECONVERGENT B0 ;  /* 0x0000000000007941 */ /* 0x004fea0003800200 */
.L_x_37:
[----:B------:R-:W-:Y:S02]  /*1fc0*/  UIADD3 UR5, UPT, UPT, UR4, 0x1, URZ ;  /* 0x0000000104057890 */ /* 0x000fe4000fffe0ff */
[----:B------:R-:W-:Y:S02]  /*1fd0*/  UIADD3 UR14, UP1, UPT, UR26, 0x80, URZ ;  /* 0x000000801a0e7890 */ /* 0x000fe4000ff3e0ff */
[----:B------:R-:W-:Y:S02]  /*1fe0*/  UISETP.NE.AND UP0, UPT, UR5, 0x16, UPT ;  /* 0x000000160500788c */ /* 0x000fe4000bf05270 */
[----:B------:R-:W-:Y:S02]  /*1ff0*/  USHF.L.U32 UR10, UR13, 0x7, URZ ;  /* 0x000000070d0a7899 */ /* 0x000fe400080006ff */
[----:B------:R-:W-:Y:S02]  /*2000*/  USEL UR8, URZ, 0x1, UP0 ;  /* 0x00000001ff087887 */ /* 0x000fe40008000000 */
[----:B------:R-:W-:-:S02]  /*2010*/  USEL UR5, UR5, URZ, UP0 ;  /* 0x000000ff05057287 */ /* 0x000fc40008000000 */
[----:B------:R-:W-:Y:S02]  /*2020*/  UIADD3 UR22, UP0, UPT, UR26, 0x180, URZ ;  /* 0x000001801a167890 */ /* 0x000fe4000ff1e0ff */
[----:B------:R-:W-:Y:S01]  /*2030*/  LOP3.LUT R12, R12, UR8, RZ, 0x3c, !PT ;  /* 0x000000080c0c7c12 */ /* 0x000fe2000f8e3cff */
[----:B------:R-:W-:Y:S02]  /*2040*/  ULEA UR8, UR4, UR7, 0xd ;  /* 0x0000000704087291 */ /* 0x000fe4000f8e68ff */
[----:B------:R-:W-:Y:S01]  /*2050*/  ULEA UR6, UR5, UR7, 0x3 ;  /* 0x0000000705067291 */ /* 0x000fe2000f8e18ff */
[----:B-1----:R-:W-:Y:S01]  /*2060*/  SHF.L.U32 R0, R12, 0x1f, RZ ;  /* 0x0000001f0c007819 */ /* 0x002fe200000006ff */
[----:B------:R-:W-:Y:S02]  /*2070*/  UIADD3 UR8, UPT, UPT, UR8, 0xb00, URZ ;  /* 0x00000b0008087890 */ /* 0x000fe4000fffe0ff */
[----:B------:R-:W-:Y:S02]  /*2080*/  UIADD3.X UR15, UPT, UPT, URZ, UR27, URZ, UP1, !UPT ;  /* 0x0000001bff0f7290 */ /* 0x000fe40008ffe4ff */
[----:B------:R-:W-:-:S02]  /*2090*/  ULEA UR16, UR4, UR28, 0xb ;  /* 0x0000001c04107291 */ /* 0x000fc4000f8e58ff */
[----:B------:R-:W-:Y:S01]  /*20a0*/  UIADD3.X UR23, UPT, UPT, URZ, UR27, URZ, UP0, !UPT ;  /* 0x0000001bff177290 */ /* 0x000fe200087fe4ff */
[----:B------:R4:W1:Y:S01]  /*20b0*/  SYNCS.PHASECHK.TRANS64.TRYWAIT P0, [UR6+0xb0], R0 ;  /* 0x0000b000ff0075a7 */ /* 0x0008620008001106 */
[----:B------:R-:W-:Y:S01]  /*20c0*/  UMOV UR30, 0x0 ;  /* 0x00000000001e7882 */ /* 0x000fe20000000000 */
[----:B------:R-:W-:Y:S01]  /*20d0*/  UMOV UR31, 0x10000000 ;  /* 0x10000000001f7882 */ /* 0x000fe20000000000 */
[----:B------:R-:W-:Y:S01]  /*20e0*/  UMOV UR11, UR35 ;  /* 0x00000023000b7c82 */ /* 0x000fe20008000000 */
[----:B------:R-:W-:Y:S01]  /*20f0*/  UMOV UR12, UR36 ;  /* 0x00000024000c7c82 */ /* 0x000fe20008000000 */
[----:B------:R-:W-:Y:S01]  /*2100*/  UMOV UR6, 0x30000 ;  /* 0x0003000000067882 */ /* 0x000fe20000000000 */
[----:B------:R-:W-:Y:S01]  /*2110*/  UMOV UR20, UR36 ;  /* 0x0000002400147c82 */ /* 0x000fe20008000000 */
[----:B------:R-:W-:Y:S01]  /*2120*/  UMOV UR17, UR9 ;  /* 0x0000000900117c82 */ /* 0x000fe20008000000 */
[----:B------:R-:W-:Y:S01]  /*2130*/  UMOV UR18, UR10 ;  /* 0x0000000a00127c82 */ /* 0x000fe20008000000 */
[----:B------:R4:W-:Y:S01]  /*2140*/  UTMALDG.3D [UR8], [UR14], desc[UR30] ;  /* 0x00001e080e0075b4 */ /* 0x0009e20008011000 */
[----:B------:R-:W-:Y:S01]  /*2150*/  UIADD3 UR13, UPT, UPT, UR13, 0x1, URZ ;  /* 0x000000010d0d7890 */ /* 0x000fe2000fffe0ff */
[----:B------:R-:W-:-:S03]  /*2160*/  UMOV UR4, UR5 ;  /* 0x0000000500047c82 */ /* 0x000fc60008000000 */
[----:B------:R-:W-:Y:S01]  /*2170*/  UISETP.NE.AND UP0, UPT, UR13, UR25, UPT ;  /* 0x000000190d00728c */ /* 0x000fe2000bf05270 */
[----:B------:R4:W-:Y:S08]  /*2180*/  UTMALDG.3D.MULTICAST [UR16], [UR22], UR6, desc[UR30] ;  /* 0x00001e10160073b4 */ /* 0x0009f00008011806 */
[----:B----4-:R-:W-:Y:S05]  /*2190*/  BRA.U UP0, `(.L_x_39) ;  /* 0xfffffffd004c7547 */ /* 0x010fea000b83ffff */
.L_x_33:
[C---:B------:R-:W-:Y:S01]  /*21a0*/  LEA R3, R11.reuse, UR7, 0x3 ;  /* 0x000000070b037c11 */ /* 0x040fe2000f8e18ff */
[----:B------:R-:W-:Y:S01]  /*21b0*/  NOP ;  /* 0x0000000000007918 */ /* 0x000fe20000000000 */
[----:B-1----:R-:W-:Y:S02]  /*21c0*/  SHF.L.U32 R0, R10, 0x1f, RZ ;  /* 0x0000001f0a007819 */ /* 0x002fe400000006ff */
[----:B------:R-:W-:Y:S02]  /*21d0*/  LEA R5, R11, UR7, 0x4 ;  /* 0x000000070b057c11 */ /* 0x000fe4000f8e20ff */
[----:B---3--:R-:W1:Y:S02]  /*21e0*/  SYNCS.PHASECHK.TRANS64.TRYWAIT P0, [R3+URZ+0x180], R0 ;  /* 0x00018000030075a7 */ /* 0x008e6400080011ff */
[----:B-1----:R-:W-:Y:S05]  /*21f0*/  @!P0 BRA `(.L_x_40) ;  /* 0x0000004800c48947 */ /* 0x002fea0003800000 */
.L_x_119:
[----:B------:R-:W3:Y:S01]  /*2200*/  LDS.128 R4, [R5+0x210] ;  /* 0x0002100005047984 */ /* 0x000ee20000000c00 */
[----:B------:R-:W-:Y:S01]  /*2210*/  UISETP.GE.AND UP0, UPT, UR41, 0x1, UPT ;  /* 0x000000012900788c */ /* 0x000fe2000bf06270 */
[----:B------:R-:W-:Y:S01]  /*2220*/  @!PT LDS RZ, [RZ] ;  /* 0x00000000fffff984 */ /* 0x000fe20000000800 */
[----:B------:R-:W-:Y:S01]  /*2230*/  @!PT LDS RZ, [RZ] ;  /* 0x00000000fffff984 */ /* 0x000fe20000000800 */
[----:B------:R-:W-:Y:S01]  /*2240*/  @!PT LDS RZ, [RZ] ;  /* 0x00000000fffff984 */ /* 0x000fe20000000800 */
[----:B------:R-:W-:Y:S01]  /*2250*/  @!PT LDS RZ, [RZ] ;  /* 0x00000000fffff984 */ /* 0x000fe20000000800 */
[----:B------:R4:W-:Y:S06]  /*2260*/  MEMBAR.ALL.CTA ;  /* 0x0000000000007992 */ /* 0x0009ec0000008000 */
[----:B----4-:R-:W4:Y:S01]  /*2270*/  FENCE.VIEW.ASYNC.S ;  /* 0x00000000000073c6 */ /* 0x010f220000000000 */
[----:B---3--:R-:W-:-:S13]  /*2280*/  LOP3.LUT P0, RZ, R6, 0x1, RZ, 0xc0, !PT ;  /* 0x0000000106ff7812 */ /* 0x008fda000780c0ff */
[----:B----4-:R-:W-:Y:S01]  /*2290*/  VOTEU.ANY UP1, P0 ;  /* 0x0000000000ff7886 */ /* 0x010fe20000020100 */
[----:B------:R-:W-:-:S13]  /*22a0*/  PLOP3.LUT P0, PT, PT, PT, UP1, 0x80, 0x8 ;  /* 0x000000000008781c */ /* 0x000fda0003f0f018 */
[----:B-1----:R-:W-:Y:S02]  /*22b0*/  @P0 LOP3.LUT R0, R5, 0xffff, RZ, 0xc0, !PT ;  /* 0x0000ffff05000812 */ /* 0x002fe400078ec0ff */
[----:B------:R-:W-:Y:S02]  /*22c0*/  @P0 MOV R2, R4 ;  /* 0x0000000400020202 */ /* 0x000fe40000000f00 */
[----:B------:R-:W-:Y:S01]  /*22d0*/  @P0 R2UR UR6, R0 ;  /* 0x00000000000602ca */ /* 0x000fe200000e0000 */
[----:B------:R-:W-:Y:S01]  /*22e0*/  VIADD R0, R3, 0x190 ;  /* 0x0000019003007836 */ /* 0x000fe20000000000 */
[----:B------:R-:W-:Y:S02]  /*22f0*/  @P0 SHF.R.U32.HI R4, RZ, 0x10, R5 ;  /* 0x00000010ff040819 */ /* 0x000fe40000011605 */
[----:B------:R-:W-:Y:S02]  /*2300*/  @P0 R2UR UR8, R2 ;  /* 0x00000000020802ca */ /* 0x000fe400000e0000 */
[----:B------:R-:W-:-:S02]  /*2310*/  PRMT R0, RZ, 0x654, R0 ;  /* 0x00000654ff007816 */ /* 0x000fc40000000000 */
[----:B------:R-:W-:Y:S02]  /*2320*/  @P0 R2UR UR4, R4 ;  /* 0x00000000040402ca */ /* 0x000fe400000e0000 */
[----:B------:R1:W-:Y:S03]  /*2330*/  SYNCS.ARRIVE.TRANS64.RED.A1T0 RZ, [R0+URZ], RZ ;  /* 0x000000ff00ff79a7 */ /* 0x0003e600081004ff */
[----:B------:R-:W-:-:S04]  /*2340*/  @UP1 UMOV UR37, UR6 ;  /* 0x0000000600251c82 */ /* 0x000fc80008000000 */
[----:B------:R-:W-:-:S04]  /*2350*/  @UP1 UMOV UR38, UR8 ;  /* 0x0000000800261c82 */ /* 0x000fc80008000000 */
[----:B------:R-:W-:Y:S01]  /*2360*/  @UP1 UMOV UR36, UR4 ;  /* 0x0000000400241c82 */ /* 0x000fe20008000000 */
[----:B------:R-:W-:Y:S05]  /*2370*/  BRA.U !UP0, `(.L_x_41) ;  /* 0x0000000108d47547 */ /* 0x000fea000b800000 */
[----:B------:R-:W2:Y:S01]  /*2380*/  LDCU.128 UR12, c[0x0][0xb10] ;  /* 0x00016200ff0c77ac */ /* 0x000ea20008000c00 */
[----:B------:R-:W3:Y:S01]  /*2390*/  LDCU UR25, c[0x0][0xb20] ;  /* 0x00016400ff1977ac */ /* 0x000ee20008000800 */
[----:B------:R-:W4:Y:S01]  /*23a0*/  LDCU UR20, c[0x0][0xb0c] ;  /* 0x00016180ff1477ac */ /* 0x000f220008000800 */
[----:B------:R-:W1:Y:S01]  /*23b0*/  LDCU.64 UR10, c[0x0][0xb28] ;  /* 0x00016500ff0a77ac */ /* 0x000e620008000a00 */
[----:B------:R-:W-:Y:S02]  /*23c0*/  UISETP.NE.AND UP3, UPT, UR41, 0x1, UPT ;  /* 0x000000012900788c */ /* 0x000fe4000bf65270 */
[----:B--2---:R-:W-:Y:S02]  /*23d0*/  UIMAD.WIDE.U32 UR16, UR39, UR15, URZ ;  /* 0x0000000f271072a5 */ /* 0x004fe4000f8e00ff */
[----:B------:R-:W-:Y:S02]  /*23e0*/  UIMAD.WIDE.U32 UR8, UR40, UR12, URZ ;  /* 0x0000000c280872a5 */ /* 0x000fe4000f8e00ff */
[----:B------:R-:W-:-:S02]  /*23f0*/  UISETP.NE.AND UP0, UPT, UR14, 0x1, UPT ;  /* 0x000000010e00788c */ /* 0x000fc4000bf05270 */
[----:B------:R-:W-:Y:S01]  /*2400*/  UIMAD.WIDE.U32 UR22, UR37, UR15, URZ ;  /* 0x0000000f251672a5 */ /* 0x000fe2000f8e00ff */
[----:B------:R-:W-:Y:S02]  /*2410*/  UMOV UR16, UR17 ;  /* 0x0000001100107c82 */ /* 0x000fe40008000000 */
[----:B------:R-:W-:Y:S01]  /*2420*/  UMOV UR8, UR9 ;  /* 0x0000000900087c82 */ /* 0x000fe20008000000 */
[----:B---3--:R-:W-:Y:S02]  /*2430*/  USHF.R.U32.HI UR16, URZ, UR25, UR16 ;  /* 0x00000019ff107299 */ /* 0x008fe40008011610 */
[----:B----4-:R-:W-:Y:S02]  /*2440*/  UISETP.NE.AND UP2, UPT, UR20, 0x1, UPT ;  /* 0x000000011400788c */ /* 0x010fe4000bf45270 */
[----:B------:R-:W-:Y:S02]  /*2450*/  USHF.R.U32.HI UR8, URZ, UR13, UR8 ;  /* 0x0000000dff087299 */ /* 0x000fe40008011608 */
[----:B------:R-:W-:-:S02]  /*2460*/  USEL UR6, UR39, UR16, !UP0 ;  /* 0x0000001027067287 */ /* 0x000fc4000c000000 */
[----:B------:R-:W-:Y:S02]  /*2470*/  USEL UR8, UR40, UR8, !UP2 ;  /* 0x0000000828087287 */ /* 0x000fe4000d000000 */
[----:B-1----:R-:W-:Y:S01]  /*2480*/  UIMAD.WIDE.U32 UR16, UR6, UR10, URZ ;  /* 0x0000000a061072a5 */ /* 0x002fe2000f8e00ff */
[----:B------:R-:W-:Y:S01]  /*2490*/  UMOV UR4, UR23 ;  /* 0x0000001700047c82 */ /* 0x000fe20008000000 */
[----:B------:R-:W-:Y:S02]  /*24a0*/  UIMAD.WIDE.U32 UR18, UR38, UR12, URZ ;  /* 0x0000000c261272a5 */ /* 0x000fe4000f8e00ff */
[----:B------:R-:W-:-:S03]  /*24b0*/  UIMAD.WIDE.U32 UR22, UR8, UR10, URZ ;  /* 0x0000000a081672a5 */ /* 0x000fc6000f8e00ff */
[----:B------:R-:W-:Y:S01]  /*24c0*/  UMOV UR16, UR17 ;  /* 0x0000001100107c82 */ /* 0x000fe20008000000 */
[----:B------:R-:W-:Y:S02]  /*24d0*/  USHF.R.U32.HI UR4, URZ, UR25, UR4 ;  /* 0x00000019ff047299 */ /* 0x000fe40008011604 */
[----:B------:R-:W-:Y:S01]  /*24e0*/  @UP3 USHF.R.U32.HI UR6, URZ, UR11, UR16 ;  /* 0x0000000bff063299 */ /* 0x000fe20008011610 */
[----:B------:R-:W-:Y:S01]  /*24f0*/  UMOV UR18, UR19 ;  /* 0x0000001300127c82 */ /* 0x000fe20008000000 */
[----:B------:R-:W-:Y:S01]  /*2500*/  UMOV UR22, UR23 ;  /* 0x0000001700167c82 */ /* 0x000fe20008000000 */
[----:B------:R-:W-:Y:S02]  /*2510*/  USHF.R.U32.HI UR13, URZ, UR13, UR18 ;  /* 0x0000000dff0d7299 */ /* 0x000fe40008011612 */
[----:B------:R-:W-:Y:S02]  /*2520*/  USEL UR4, UR37, UR4, !UP0 ;  /* 0x0000000425047287 */ /* 0x000fe4000c000000 */
[----:B------:R-:W-:-:S02]  /*2530*/  @UP3 USHF.R.U32.HI UR8, URZ, UR11, UR22 ;  /* 0x0000000bff083299 */ /* 0x000fc40008011616 */
[----:B------:R-:W-:Y:S02]  /*2540*/  UIMAD UR9, UR41, UR6, URZ ;  /* 0x00000006290972a4 */ /* 0x000fe4000f8e02ff */
[----:B------:R-:W-:Y:S02]  /*2550*/  USEL UR6, UR38, UR13, !UP2 ;  /* 0x0000000d26067287 */ /* 0x000fe4000d000000 */
[----:B------:R-:W-:Y:S02]  /*2560*/  UIMAD UR12, UR41, UR8, URZ ;  /* 0x00000008290c72a4 */ /* 0x000fe4000f8e02ff */
[----:B------:R-:W-:Y:S02]  /*2570*/  UISETP.GE.AND UP0, UPT, UR4, UR9, UPT ;  /* 0x000000090400728c */ /* 0x000fe4000bf06270 */
[----:B------:R-:W-:Y:S02]  /*2580*/  UIMAD.WIDE.U32 UR16, UR4, UR10, URZ ;  /* 0x0000000a041072a5 */ /* 0x000fe4000f8e00ff */
[----:B------:R-:W-:-:S02]  /*2590*/  UISETP.GE.OR UP0, UPT, UR6, UR12, UP0 ;  /* 0x0000000c0600728c */ /* 0x000fc40008706670 */
[----:B------:R-:W-:Y:S02]  /*25a0*/  UIMAD.WIDE.U32 UR12, UR6, UR10, URZ ;  /* 0x0000000a060c72a5 */ /* 0x000fe4000f8e00ff */
[----:B------:R-:W-:Y:S01]  /*25b0*/  UIADD3 UR15, UPT, UPT, -UR4, URZ, URZ ;  /* 0x000000ff040f7290 */ /* 0x000fe2000fffe1ff */
[----:B------:R-:W-:Y:S01]  /*25c0*/  UMOV UR10, UR17 ;  /* 0x00000011000a7c82 */ /* 0x000fe20008000000 */
[----:B------:R-:W-:Y:S02]  /*25d0*/  UIADD3 UR12, UPT, UPT, -UR6, URZ, URZ ;  /* 0x000000ff060c7290 */ /* 0x000fe4000fffe1ff */
[----:B------:R-:W-:-:S03]  /*25e0*/  USHF.R.U32.HI UR10, URZ, UR11, UR10 ;  /* 0x0000000bff0a7299 */ /* 0x000fc6000801160a */
[----:B------:R-:W-:Y:S01]  /*25f0*/  @!UP0 UMOV UR9, UR13 ;  /* 0x0000000d00098c82 */ /* 0x000fe20008000000 */
[----:B------:R-:W-:Y:S02]  /*2600*/  UIMAD UR15, UR14, UR15, UR37 ;  /* 0x0000000f0e0f72a4 */ /* 0x000fe4000f8e0225 */
[----:B------:R-:W-:Y:S02]  /*2610*/  USEL UR10, UR4, UR10, !UP3 ;  /* 0x0000000a040a7287 */ /* 0x000fe4000d800000 */
[----:B------:R-:W-:Y:S02]  /*2620*/  @!UP0 USHF.R.U32.HI UR9, URZ, UR11, UR9 ;  /* 0x0000000bff098299 */ /* 0x000fe40008011609 */
[----:B------:R-:W-:Y:S02]  /*2630*/  UIADD3 UR11, UPT, UPT, -UR10, URZ, URZ ;  /* 0x000000ff0a0b7290 */ /* 0x000fe4000fffe1ff */
[----:B------:R-:W-:Y:S02]  /*2640*/  @!UP0 USEL UR9, UR6, UR9, !UP3 ;  /* 0x0000000906098287 */ /* 0x000fe4000d800000 */
[----:B------:R-:W-:-:S02]  /*2650*/  UIMAD UR11, UR41, UR11, UR4 ;  /* 0x0000000b290b72a4 */ /* 0x000fc4000f8e0204 */
[----:B------:R-:W-:Y:S02]  /*2660*/  @!UP0 UIADD3 UR10, UPT, UPT, UR10, -UR9, URZ ;  /* 0x800000090a0a8290 */ /* 0x000fe4000fffe0ff */
[----:B------:R-:W-:Y:S02]  /*2670*/  @!UP0 UIMAD UR9, UR11, UR8, UR9 ;  /* 0x000000080b0982a4 */ /* 0x000fe4000f8e0209 */
[----:B------:R-:W-:Y:S02]  /*2680*/  @!UP0 UIMAD UR4, UR41, UR10, UR6 ;  /* 0x0000000a290482a4 */ /* 0x000fe4000f8e0206 */
[----:B------:R-:W-:Y:S02]  /*2690*/  UIMAD UR8, UR20, UR12, UR38 ;  /* 0x0000000c140872a4 */ /* 0x000fe4000f8e0226 */
[----:B------:R-:W-:Y:S01]  /*26a0*/  UIMAD UR37, UR4, UR14, UR15 ;  /* 0x0000000e042572a4 */ /* 0x000fe2000f8e020f */
[----:B------:R-:W-:Y:S02]  /*26b0*/  @!UP0 UMOV UR6, UR9 ;  /* 0x0000000900068c82 */ /* 0x000fe40008000000 */
[----:B------:R-:W-:-:S12]  /*26c0*/  UIMAD UR38, UR6, UR20, UR8 ;  /* 0x00000014062672a4 */ /* 0x000fd8000f8e0208 */
.L_x_41:
[----:B------:R-:W3:Y:S02]  /*26d0*/  LDCU UR4, c[0x0][0xb30] ;  /* 0x00016600ff0477ac */ /* 0x000ee40008000800 */
[----:B---3--:R-:W-:-:S09]  /*26e0*/  UISETP.NE.AND UP0, UPT, UR4, 0x1, UPT ;  /* 0x000000010400788c */ /* 0x008fd2000bf05270 */
[----:B------:R-:W-:Y:S05]  /*26f0*/  BRA.U UP0, `(.L_x_42) ;  /* 0x0000000100447547 */ /* 0x000fea000b800000 */
[----:B------:R-:W3:Y:S01]  /*2700*/  LDCU.128 UR12, c[0x0][0xb10] ;  /* 0x00016200ff0c77ac */ /* 0x000ee20008000c00 */
[----:B------:R-:W4:Y:S01]  /*2710*/  LDCU UR16, c[0x0][0xb0c] ;  /* 0x00016180ff1077ac */ /* 0x000f220008000800 */
[----:B------:R-:W1:Y:S01]  /*2720*/  LDCU UR17, c[0x0][0xb20] ;  /* 0x00016400ff1177ac */ /* 0x000e620008000800 */
[----:B---3--:R-:W-:Y:S02]  /*2730*/  UIMAD.WIDE.U32 UR10, UR38, UR12, URZ ;  /* 0x0000000c260a72a5 */ /* 0x008fe4000f8e00ff */
[----:B------:R-:W-:Y:S02]  /*2740*/  UIMAD.WIDE.U32 UR8, UR37, UR15, URZ ;  /* 0x0000000f250872a5 */ /* 0x000fe4000f8e00ff */
[----:B----4-:R-:W-:Y:S02]  /*2750*/  UISETP.NE.AND UP2, UPT, UR16, 0x1, UPT ;  /* 0x000000011000788c */ /* 0x010fe4000bf45270 */
[----:B------:R-:W-:Y:S01]  /*2760*/  UISETP.NE.AND UP0, UPT, UR14, 0x1, UPT ;  /* 0x000000010e00788c */ /* 0x000fe2000bf05270 */
[----:B------:R-:W-:-:S02]  /*2770*/  UMOV UR6, UR11 ;  /* 0x0000000b00067c82 */ /* 0x000fc40008000000 */
[----:B------:R-:W-:Y:S01]  /*2780*/  UMOV UR4, UR9 ;  /* 0x0000000900047c82 */ /* 0x000fe20008000000 */
[----:B------:R-:W-:Y:S02]  /*2790*/  USHF.R.U32.HI UR6, URZ, UR13, UR6 ;  /* 0x0000000dff067299 */ /* 0x000fe40008011606 */
[----:B-1----:R-:W-:Y:S02]  /*27a0*/  USHF.R.U32.HI UR4, URZ, UR17, UR4 ;  /* 0x00000011ff047299 */ /* 0x002fe40008011604 */
[----:B------:R-:W-:Y:S02]  /*27b0*/  USEL UR6, UR38, UR6, !UP2 ;  /* 0x0000000626067287 */ /* 0x000fe4000d000000 */
[----:B------:R-:W-:-:S04]  /*27c0*/  USEL UR4, UR37, UR4, !UP0 ;  /* 0x0000000425047287 */ /* 0x000fc8000c000000 */
[----:B------:R-:W-:Y:S02]  /*27d0*/  UIADD3 UR8, UPT, UPT, UR6, -UR4, URZ ;  /* 0x8000000406087290 */ /* 0x000fe4000fffe0ff */
[----:B------:R-:W-:Y:S02]  /*27e0*/  UIADD3 UR4, UPT, UPT, -UR6, UR4, URZ ;  /* 0x0000000406047290 */ /* 0x000fe4000fffe1ff */
[----:B------:R-:W-:Y:S02]  /*27f0*/  UIMAD UR37, UR8, UR14, UR37 ;  /* 0x0000000e082572a4 */ /* 0x000fe4000f8e0225 */
[----:B------:R-:W-:-:S12]  /*2800*/  UIMAD UR38, UR4, UR16, UR38 ;  /* 0x00000010042672a4 */ /* 0x000fd8000f8e0226 */
.L_x_42:
[----:B------:R-:W-:Y:S01]  /*2810*/  VIADD R11, R11, 0x1 ;  /* 0x000000010b0b7836 */ /* 0x000fe20000000000 */
[----:B------:R-:W-:Y:S01]  /*2820*/  R2UR UR4, R29 ;  /* 0x000000001d0472ca */ /* 0x000fe200000e0000 */
[----:B------:R-:W-:Y:S01]  /*2830*/  UIADD3 UR48, UPT, UPT, UR37, UR63, URZ ;  /* 0x0000003f25307290 */ /* 0x000fe2000fffe0ff */
[----:B------:R-:W-:Y:S02]  /*2840*/  PLOP3.LUT P1, PT, PT, PT, PT, 0x80, 0x8 ;  /* 0x000000000008781c */ /* 0x000fe40003f2f070 */
[----:B------:R-:W-:-:S04]  /*2850*/  ISETP.NE.AND P0, PT, R11, 0x2, PT ;  /* 0x000000020b00780c */ /* 0x000fc80003f05270 */
[----:B------:R-:W-:Y:S02]  /*2860*/  SEL R3, RZ, 0x1, P0 ;  /* 0x00000001ff037807 */ /* 0x000fe40000000000 */
[----:B------:R-:W-:Y:S02]  /*2870*/  SEL R11, R11, RZ, P0 ;  /* 0x000000ff0b0b7207 */ /* 0x000fe40000000000 */
[----:B------:R-:W-:Y:S01]  /*2880*/  LOP3.LUT R10, R10, R3, RZ, 0x3c, !PT ;  /* 0x000000030a0a7212 */ /* 0x000fe200078e3cff */
[----:B------:R-:W-:Y:S01]  /*2890*/  UIADD3 UR49, UPT, UPT, UR38, UR4, URZ ;  /* 0x0000000426317290 */ /* 0x000fe2000fffe0ff */
[----:B------:R-:W-:Y:S11]  /*28a0*/  BRA.U UP1, `(.L_x_43) ;  /* 0xfffffff101587547 */ /* 0x000ff6000b83ffff */
[----:B------:R-:W-:Y:S01]  /*28b0*/  UIADD3 UR7, UPT, UPT, UR7, 0xb0, URZ ;  /* 0x000000b007077890 */ /* 0x000fe2000fffe0ff */
[----:B------:R-:W-:-:S03]  /*28c0*/  SHF.L.U32 R3, R12, 0x1f, RZ ;  /* 0x0000001f0c037819 */ /* 0x000fc600000006ff */
[----:B------:R-:W-:-:S09]  /*28d0*/  ULEA UR4, UR5, UR7, 0x3 ;  /* 0x0000000705047291 */ /* 0x000fd2000f8e18ff */
[----:B------:R-:W3:Y:S02]  /*28e0*/  SYNCS.PHASECHK.TRANS64.TRYWAIT P0, [UR4], R3 ;  /* 0x00000003ff0075a7 */ /* 0x000ee40008001104 */
[----:B---3--:R-:W-:Y:S05]  /*28f0*/  @!P0 BRA `(.L_x_44) ;  /* 0x0000004400188947 */ /* 0x008fea0003800000 */
.L_x_121:
[----:B------:R-:W-:-:S04]  /*2900*/  UIADD3 UR4, UPT, UPT, UR5, 0x1, URZ ;  /* 0x0000000105047890 */ /* 0x000fc8000fffe0ff */
[----:B------:R-:W-:-:S04]  /*2910*/  UISETP.NE.AND UP0, UPT, UR4, 0x16, UPT ;  /* 0x000000160400788c */ /* 0x000fc8000bf05270 */
[----:B------:R-:W-:Y:S02]  /*2920*/  USEL UR6, URZ, 0x1, UP0 ;  /* 0x00000001ff067887 */ /* 0x000fe40008000000 */
[----:B------:R-:W-:-:S04]  /*2930*/  USEL UR4, UR4, URZ, UP0 ;  /* 0x000000ff04047287 */ /* 0x000fc80008000000 */
[----:B------:R-:W-:Y:S01]  /*2940*/  ULEA UR5, UR4, UR7, 0x3 ;  /* 0x0000000704057291 */ /* 0x000fe2000f8e18ff */
[----:B------:R-:W-:-:S04]  /*2950*/  LOP3.LUT R2, R12, UR6, RZ, 0x3c, !PT ;  /* 0x000000060c027c12 */ /* 0x000fc8000f8e3cff */
[----:B-1----:R-:W-:-:S04]  /*2960*/  SHF.L.U32 R3, R2, 0x1f, RZ ;  /* 0x0000001f02037819 */ /* 0x002fc800000006ff */
[----:B------:R-:W1:Y:S02]  /*2970*/  SYNCS.PHASECHK.TRANS64.TRYWAIT P0, [UR5], R3 ;  /* 0x00000003ff0075a7 */ /* 0x000e640008001105 */
[----:B-1----:R-:W-:Y:S05]  /*2980*/  @!P0 BRA `(.L_x_45) ;  /* 0x00000044000c8947 */ /* 0x002fea0003800000 */
.L_x_123:
        /* <DEDUP_REMOVED lines=9> */
.L_x_125:
        /* <DEDUP_REMOVED lines=9> */
.L_x_127:
        /* <DEDUP_REMOVED lines=9> */
.L_x_129:
        /* <DEDUP_REMOVED lines=9> */
.L_x_131:
        /* <DEDUP_REMOVED lines=9> */
.L_x_133:
        /* <DEDUP_REMOVED lines=9> */
.L_x_135:
        /* <DEDUP_REMOVED lines=9> */
.L_x_137:
        /* <DEDUP_REMOVED lines=9> */
.L_x_139:
        /* <DEDUP_REMOVED lines=9> */
.L_x_141:
        /* <DEDUP_REMOVED lines=9> */
.L_x_143:
        /* <DEDUP_REMOVED lines=9> */
.L_x_145:
        /* <DEDUP_REMOVED lines=9> */
.L_x_147:
        /* <DEDUP_REMOVED lines=9> */
.L_x_149:
        /* <DEDUP_REMOVED lines=9> */
.L_x_151:
        /* <DEDUP_REMOVED lines=9> */
.L_x_153:
        /* <DEDUP_REMOVED lines=9> */
.L_x_155:
        /* <DEDUP_REMOVED lines=9> */
.L_x_157:
        /* <DEDUP_REMOVED lines=9> */
.L_x_159:
        /* <DEDUP_REMOVED lines=9> */
.L_x_161:
[----:B------:R-:W-:-:S04]  /*3440*/  UIADD3 UR4, UPT, UPT, UR4, 0x1, URZ ;  /* 0x0000000104047890 */ /* 0x000fc8000fffe0ff */
[----:B------:R-:W-:-:S04]  /*3450*/  UISETP.NE.AND UP0, UPT, UR4, 0x16, UPT ;  /* 0x000000160400788c */ /* 0x000fc8000bf05270 */
[----:B------:R-:W-:Y:S02]  /*3460*/  USEL UR5, URZ, 0x1, UP0 ;  /* 0x00000001ff057887 */ /* 0x000fe40008000000 */
[----:B------:R-:W-:-:S04]  /*3470*/  USEL UR4, UR4, URZ, UP0 ;  /* 0x000000ff04047287 */ /* 0x000fc80008000000 */
[----:B------:R-:W-:Y:S01]  /*3480*/  ULEA UR4, UR4, UR7, 0x3 ;  /* 0x0000000704047291 */ /* 0x000fe2000f8e18ff */
[----:B-1----:R-:W-:-:S04]  /*3490*/  LOP3.LUT R3, R2, UR5, RZ, 0x3c, !PT ;  /* 0x0000000502037c12 */ /* 0x002fc8000f8e3cff */
[----:B------:R-:W-:Y:S01]  /*34a0*/  SHF.L.U32 R3, R3, 0x1f, RZ ;  /* 0x0000001f03037819 */ /* 0x000fe200000006ff */
[----:B------:R-:W-:-:S07]  /*34b0*/  IMAD.U32 R0, RZ, RZ, UR4 ;  /* 0x00000004ff007e24 */ /* 0x000fce000f8e00ff */
.L_x_65:
[----:B-1----:R1:W3:Y:S02]  /*34c0*/  SYNCS.PHASECHK.TRANS64.TRYWAIT P0, [R0+URZ], R3 ;  /* 0x00000003000075a7 */ /* 0x0022e400080011ff */
[----:B---3--:R-:W-:Y:S05]  /*34d0*/  @!P0 NANOSLEEP.SYNCS 0x989680 ;  /* 0x009896800000895d */ /* 0x008fea0003900000 */
[----:B------:R-:W3:Y:S02]  /*34e0*/  @!P0 SYNCS.PHASECHK.TRANS64 P0, [R0+URZ], R3 ;  /* 0x00000003000085a7 */ /* 0x000ee400080010ff */
[----:B--23--:R-:W-:Y:S05]  /*34f0*/  @P0 EXIT ;  /* 0x000000000000094d */ /* 0x00cfea0003800000 */
[----:B------:R-:W-:Y:S05]  /*3500*/  BRA `(.L_x_65) ;  /* 0xfffffffc00ec7947 */ /* 0x000fea000383ffff */
.L_x_23:
[----:B------:R-:W2:Y:S02]  /*3510*/  S2UR UR4, SR_CgaCtaId ;  /* 0x00000000000479c3 */ /* 0x000ea40000008800 */
[----:B--2---:R-:W-:-:S04]  /*3520*/  UISETP.NE.AND UP0, UPT, UR4, URZ, UPT ;  /* 0x000000ff0400728c */ /* 0x004fc8000bf05270 */
[----:B------:R-:W-:-:S09]  /*3530*/  UISETP.NE.OR UP0, UPT, UR18, 0x1, UP0 ;  /* 0x000000011200788c */ /* 0x000fd20008705670 */
[----:B------:R-:W-:Y:S05]  /*3540*/  BRA.U UP0, `(.L_x_66) ;  /* 0x00000005004c7547 */ /* 0x000fea000b800000 */
[----:B------:R-:W2:Y:S01]  /*3550*/  S2UR UR5, SR_CgaCtaId ;  /* 0x00000000000579c3 */ /* 0x000ea20000008800 */
[----:B------:R-:W-:Y:S01]  /*3560*/  UMOV UR4, 0x400 ;  /* 0x0000040000047882 */ /* 0x000fe20000000000 */
[----:B------:R-:W-:Y:S01]  /*3570*/  ISETP.GE.U32.AND P2, PT, R0, 0x2, PT ;  /* 0x000000020000780c */ /* 0x000fe20003f46070 */
[----:B------:R-:W-:Y:S01]  /*3580*/  IMAD.MOV.U32 R12, RZ, RZ, 0x1 ;  /* 0x00000001ff0c7424 */ /* 0x000fe200078e00ff */
[----:B------:R-:W-:Y:S02]  /*3590*/  CS2R R10, SRZ ;  /* 0x00000000000a7805 */ /* 0x000fe4000001ff00 */
[----:B------:R-:W-:Y:S01]  /*35a0*/  CS2R R8, SRZ ;  /* 0x0000000000087805 */ /* 0x000fe2000001ff00 */
[----:B--2---:R-:W-:-:S03]  /*35b0*/  ULEA UR6, UR5, UR4, 0x18 ;  /* 0x0000000405067291 */ /* 0x004fc6000f8ec0ff */
[----:B------:R-:W-:-:S09]  /*35c0*/  UMOV UR5, URZ ;  /* 0x000000ff00057c82 */ /* 0x000fd20008000000 */
.L_x_70:
[----:B------:R-:W-:Y:S02]  /*35d0*/  LEA R2, R8, UR6, 0x3 ;  /* 0x0000000608027c11 */ /* 0x000fe4000f8e18ff */
[----:B------:R-:W-:-:S03]  /*35e0*/  SHF.L.U32 R5, R9, 0x1f, RZ ;  /* 0x0000001f09057819 */ /* 0x000fc600000006ff */
[----:B------:R-:W-:Y:S01]  /*35f0*/  VIADD R4, R2, 0x1f0 ;  /* 0x000001f002047836 */ /* 0x000fe20000000000 */
[----:B------:R-:W2:Y:S02]  /*3600*/  SYNCS.PHASECHK.TRANS64.TRYWAIT P0, [R2+URZ+0x1e0], R5 ;  /* 0x0001e005020075a7 */ /* 0x000ea400080011ff */
[----:B--2---:R-:W-:Y:S05]  /*3610*/  @!P0 BRA `(.L_x_67) ;  /* 0x0000003c00c88947 */ /* 0x004fea0003800000 */
.L_x_162:
[----:B------:R-:W-:Y:S01]  /*3620*/  ULEA UR4, UR5, UR6, 0x3 ;  /* 0x0000000605047291 */ /* 0x000fe2000f8e18ff */
[----:B------:R-:W-:Y:S02]  /*3630*/  PRMT R4, RZ, 0x654, R4 ;  /* 0x00000654ff047816 */ /* 0x000fe40000000004 */
[----:B--2---:R-:W-:Y:S01]  /*3640*/  SHF.L.U32 R5, R12, 0x1f, RZ ;  /* 0x0000001f0c057819 */ /* 0x004fe200000006ff */
[----:B------:R-:W-:Y:S01]  /*3650*/  UIADD3 UR7, UPT, UPT, UR4, 0x180, URZ ;  /* 0x0000018004077890 */ /* 0x000fe2000fffe0ff */
[----:B------:R2:W-:Y:S05]  /*3660*/  SYNCS.ARRIVE.TRANS64.RED.A1T0 RZ, [R4+URZ], RZ ;  /* 0x000000ff04ff79a7 */ /* 0x0005ea00081004ff */
[----:B------:R-:W-:Y:S01]  /*3670*/  IMAD.U32 R7, RZ, RZ, UR7 ;  /* 0x00000007ff077e24 */ /* 0x000fe2000f8e00ff */
[----:B------:R-:W3:Y:S04]  /*3680*/  SYNCS.PHASECHK.TRANS64.TRYWAIT P0, [UR4+0x190], R5 ;  /* 0x00019005ff0075a7 */ /* 0x000ee80008001104 */
[----:B------:R-:W-:Y:S01]  /*3690*/  PRMT R6, R0, 0x654, R7 ;  /* 0x0000065400067816 */ /* 0x000fe20000000007 */
[----:B--2---:R-:W-:Y:S01]  /*36a0*/  @!P2 IMAD.MOV.U32 R4, RZ, RZ, 0x10 ;  /* 0x00000010ff04a424 */ /* 0x004fe200078e00ff */
[----:B---3--:R-:W-:Y:S06]  /*36b0*/  @!P0 BRA `(.L_x_68) ;  /* 0x0000003c00b48947 */ /* 0x008fec0003800000 */
.L_x_164:
[----:B------:R-:W-:Y:S01]  /*36c0*/  ULEA UR8, UR5, UR6, 0x4 ;  /* 0x0000000605087291 */ /* 0x000fe2000f8e20ff */
[----:B------:R-:W-:Y:S01]  /*36d0*/  SEL R3, R6, R3, !P2 ;  /* 0x0000000306037207 */ /* 0x000fe20005000000 */
[----:B------:R-:W-:Y:S01]  /*36e0*/  UIADD3 UR9, UPT, UPT, UR4, 0x180, URZ ;  /* 0x0000018004097890 */ /* 0x000fe2000fffe0ff */
[----:B--2---:R-:W-:Y:S01]  /*36f0*/  LEA R2, R11, UR6, 0x3 ;  /* 0x000000060b027c11 */ /* 0x004fe2000f8e18ff */
[----:B------:R-:W-:Y:S01]  /*3700*/  UIADD3 UR8, UPT, UPT, UR8, 0x210, URZ ;  /* 0x0000021008087890 */ /* 0x000fe2000fffe0ff */
[----:B------:R-:W-:Y:S01]  /*3710*/  SHF.L.U32 R5, R10, 0x1f, RZ ;  /* 0x0000001f0a057819 */ /* 0x000fe200000006ff */
[----:B------:R2:W-:Y:S01]  /*3720*/  @!P2 SYNCS.ARRIVE.TRANS64.RED RZ, [R3+URZ], R4 ;  /* 0x0000000403ffa9a7 */ /* 0x0005e200080004ff */
[----:B------:R-:W-:Y:S01]  /*3730*/  UIADD3 UR4, UPT, UPT, UR5, 0x1, URZ ;  /* 0x0000000105047890 */ /* 0x000fe2000fffe0ff */
[----:B------:R-:W-:-:S03]  /*3740*/  VIADD R8, R8, 0x1 ;  /* 0x0000000108087836 */ /* 0x000fc60000000000 */
[----:B------:R-:W-:Y:S02]  /*3750*/  UISETP.NE.AND UP0, UPT, UR4, 0x2, UPT ;  /* 0x000000020400788c */ /* 0x000fe4000bf05270 */
[----:B------:R-:W-:Y:S06]  /*3760*/  UGETNEXTWORKID.BROADCAST [UR8], [UR9] ;  /* 0x00000000080073ca */ /* 0x000fec0008000100 */
[----:B------:R-:W-:Y:S01]  /*3770*/  USEL UR7, URZ, 0x1, UP0 ;  /* 0x00000001ff077887 */ /* 0x000fe20008000000 */
[----:B------:R-:W-:Y:S01]  /*3780*/  ISETP.NE.AND P0, PT, R8, 0x2, PT ;  /* 0x000000020800780c */ /* 0x000fe20003f05270 */
[----:B------:R-:W-:Y:S01]  /*3790*/  USEL UR5, UR4, URZ, UP0 ;  /* 0x000000ff04057287 */ /* 0x000fe20008000000 */
[----:B------:R-:W3:Y:S03]  /*37a0*/  SYNCS.PHASECHK.TRANS64.TRYWAIT P1, [R2+URZ+0x180], R5 ;  /* 0x00018005020075a7 */ /* 0x000ee600080211ff */
[----:B------:R-:W-:Y:S01]  /*37b0*/  LOP3.LUT R12, R12, UR7, RZ, 0x3c, !PT ;  /* 0x000000070c0c7c12 */ /* 0x000fe2000f8e3cff */
[----:B--23--:R-:W-:Y:S07]  /*37c0*/  @!P1 BRA `(.L_x_69) ;  /* 0x0000003c00889947 */ /* 0x00cfee0003800000 */
.L_x_165:
[C---:B------:R-:W-:Y:S01]  /*37d0*/  LEA R4, R11.reuse, UR6, 0x4 ;  /* 0x000000060b047c11 */ /* 0x040fe2000f8e20ff */
[----:B--2---:R-:W-:Y:S01]  /*37e0*/  VIADD R2, R2, 0x190 ;  /* 0x0000019002027836 */ /* 0x004fe20000000000 */
[----:B------:R-:W-:Y:S01]  /*37f0*/  SEL R8, R8, RZ, P0 ;  /* 0x000000ff08087207 */ /* 0x000fe20000000000 */
[----:B------:R-:W-:-:S03]  /*3800*/  VIADD R11, R11, 0x1 ;  /* 0x000000010b0b7836 */ /* 0x000fc60000000000 */
[----:B------:R-:W2:Y:S01]  /*3810*/  LDS.128 R4, [R4+0x210] ;  /* 0x0002100004047984 */ /* 0x000ea20000000c00 */
[----:B------:R-:W-:Y:S02]  /*3820*/  PRMT R2, RZ, 0x654, R2 ;  /* 0x00000654ff027816 */ /* 0x000fe40000000002 */
[C---:B------:R-:W-:Y:S01]  /*3830*/  ISETP.NE.AND P1, PT, R11.reuse, 0x2, PT ;  /* 0x000000020b00780c */ /* 0x040fe20003f25270 */
[----:B------:R-:W-:Y:S01]  /*3840*/  @!PT LDS RZ, [RZ] ;  /* 0x00000000fffff984 */ /* 0x000fe20000000800 */
[----:B------:R-:W-:Y:S01]  /*3850*/  @!PT LDS RZ, [RZ] ;  /* 0x00000000fffff984 */ /* 0x000fe20000000800 */
[----:B------:R-:W-:Y:S01]  /*3860*/  @!PT LDS RZ, [RZ] ;  /* 0x00000000fffff984 */ /* 0x000fe20000000800 */
[----:B------:R-:W-:Y:S01]  /*3870*/  @!PT LDS RZ, [RZ] ;  /* 0x00000000fffff984 */ /* 0x000fe20000000800 */
[----:B------:R3:W-:Y:S06]  /*3880*/  MEMBAR.ALL.CTA ;  /* 0x0000000000007992 */ /* 0x0007ec0000008000 */
[----:B---3--:R-:W3:Y:S01]  /*3890*/  FENCE.VIEW.ASYNC.S ;  /* 0x00000000000073c6 */ /* 0x008ee20000000000 */
[----:B------:R-:W-:Y:S01]  /*38a0*/  SEL R11, R11, RZ, P1 ;  /* 0x000000ff0b0b7207 */ /* 0x000fe20000800000 */
[----:B---3--:R3:W-:Y:S01]  /*38b0*/  SYNCS.ARRIVE.TRANS64.RED.A1T0 RZ, [R2+URZ], RZ ;  /* 0x000000ff02ff79a7 */ /* 0x0087e200081004ff */
[----:B--2---:R-:W-:-:S02]  /*38c0*/  LOP3.LUT P3, RZ, R6, 0x1, RZ, 0xc0, !PT ;  /* 0x0000000106ff7812 */ /* 0x004fc4000786c0ff */
[----:B------:R-:W-:-:S04]  /*38d0*/  SEL R5, RZ, 0x1, P1 ;  /* 0x00000001ff057807 */ /* 0x000fc80000800000 */
[----:B------:R-:W-:Y:S02]  /*38e0*/  LOP3.LUT R10, R10, R5, RZ, 0x3c, !PT ;  /* 0x000000050a0a7212 */ /* 0x000fe400078e3cff */
[----:B---3--:R-:W-:-:S04]  /*38f0*/  SEL R2, RZ, 0x1, P0 ;  /* 0x00000001ff027807 */ /* 0x008fc80000000000 */
[----:B------:R-:W-:Y:S01]  /*3900*/  LOP3.LUT R9, R9, R2, RZ, 0x3c, !PT ;  /* 0x0000000209097212 */ /* 0x000fe200078e3cff */
[----:B------:R-:W-:Y:S06]  /*3910*/  @P3 BRA `(.L_x_70) ;  /* 0xfffffffc002c3947 */ /* 0x000fec000383ffff */
[----:B------:R-:W-:Y:S01]  /*3920*/  ULEA UR4, UR5, UR6, 0x3 ;  /* 0x0000000605047291 */ /* 0x000fe2000f8e18ff */
[----:B------:R-:W-:-:S08]  /*3930*/  SHF.L.U32 R3, R12, 0x1f, RZ ;  /* 0x0000001f0c037819 */ /* 0x000fd000000006ff */
[----:B------:R-:W2:Y:S02]  /*3940*/  SYNCS.PHASECHK.TRANS64 P0, [UR4+0x190], R3 ;  /* 0x00019003ff0075a7 */ /* 0x000ea40008001004 */
[----:B--2---:R-:W-:Y:S05]  /*3950*/  @P0 BRA `(.L_x_71) ;  /* 0x0000000000080947 */ /* 0x004fea0003800000 */
[----:B------:R-:W2:Y:S02]  /*3960*/  SYNCS.PHASECHK.TRANS64.TRYWAIT P0, [UR4+0x190], R3 ;  /* 0x00019003ff0075a7 */ /* 0x000ea40008001104 */
[----:B--2---:R-:W-:Y:S05]  /*3970*/  @!P0 BRA `(.L_x_72) ;  /* 0x0000003c00308947 */ /* 0x004fea0003800000 */
.L_x_71:
[----:B------:R-:W-:-:S04]  /*3980*/  UIADD3 UR7, UPT, UPT, UR5, 0x1, URZ ;  /* 0x0000000105077890 */ /* 0x000fc8000fffe0ff */
[----:B------:R-:W-:-:S04]  /*3990*/  UISETP.NE.AND UP0, UPT, UR7, 0x2, UPT ;  /* 0x000000020700788c */ /* 0x000fc8000bf05270 */
[----:B------:R-:W-:Y:S02]  /*39a0*/  USEL UR8, URZ, 0x1, UP0 ;  /* 0x00000001ff087887 */ /* 0x000fe40008000000 */
[----:B------:R-:W-:-:S04]  /*39b0*/  USEL UR7, UR7, URZ, UP0 ;  /* 0x000000ff07077287 */ /* 0x000fc80008000000 */
[----:B------:R-:W-:Y:S01]  /*39c0*/  ULEA UR7, UR7, UR6, 0x3 ;  /* 0x0000000607077291 */ /* 0x000fe2000f8e18ff */
[----:B--2---:R-:W-:-:S04]  /*39d0*/  LOP3.LUT R3, R12, UR8, RZ, 0x3c, !PT ;  /* 0x000000080c037c12 */ /* 0x004fc8000f8e3cff */
[----:B------:R-:W-:-:S04]  /*39e0*/  SHF.L.U32 R0, R3, 0x1f, RZ ;  /* 0x0000001f03007819 */ /* 0x000fc800000006ff */
[----:B------:R-:W2:Y:S02]  /*39f0*/  SYNCS.PHASECHK.TRANS64 P0, [UR7+0x190], R0 ;  /* 0x00019000ff0075a7 */ /* 0x000ea40008001007 */
[----:B-12---:R-:W-:Y:S05]  /*3a00*/  @P0 EXIT ;  /* 0x000000000000094d */ /* 0x006fea0003800000 */
[----:B------:R-:W-:Y:S02]  /*3a10*/  SHF.L.U32 R3, R3, 0x1f, RZ ;  /* 0x0000001f03037819 */ /* 0x000fe400000006ff */
[----:B------:R-:W-:-:S07]  /*3a20*/  MOV R0, UR7 ;  /* 0x0000000700007c02 */ /* 0x000fce0008000f00 */
.L_x_73:
[----:B-1----:R1:W2:Y:S02]  /*3a30*/  SYNCS.PHASECHK.TRANS64.TRYWAIT P0, [R0+URZ+0x190], R3 ;  /* 0x00019003000075a7 */ /* 0x0022a400080011ff */
[----:B--2---:R-:W-:Y:S05]  /*3a40*/  @!P0 NANOSLEEP.SYNCS 0x989680 ;  /* 0x009896800000895d */ /* 0x004fea0003900000 */
[----:B------:R-:W2:Y:S02]  /*3a50*/  @!P0 SYNCS.PHASECHK.TRANS64 P0, [R0+URZ+0x190], R3 ;  /* 0x00019003000085a7 */ /* 0x000ea400080010ff */
[----:B--2---:R-:W-:Y:S05]  /*3a60*/  @P0 EXIT ;  /* 0x000000000000094d */ /* 0x004fea0003800000 */
[----:B------:R-:W-:Y:S05]  /*3a70*/  BRA `(.L_x_73) ;  /* 0xfffffffc00ec7947 */ /* 0x000fea000383ffff */
.L_x_66:
[----:B------:R-:W-:Y:S05]  /*3a80*/  BRA.U UP5, `(.L_x_74) ;  /* 0x0000000d05d87547 */ /* 0x000fea000b800000 */
[----:B------:R-:W2:Y:S01]  /*3a90*/  S2UR UR7, SR_CgaCtaId ;  /* 0x00000000000779c3 */ /* 0x000ea20000008800 */
[----:B------:R-:W-:Y:S01]  /*3aa0*/  UMOV UR4, 0x40 ;  /* 0x0000004000047882 */ /* 0x000fe20000000000 */
[----:B------:R-:W-:Y:S01]  /*3ab0*/  NOP ;  /* 0x0000000000007918 */ /* 0x000fe20000000000 */
[----:B------:R-:W-:Y:S01]  /*3ac0*/  UMOV UR6, 0x400 ;  /* 0x0000040000067882 */ /* 0x000fe20000000000 */
[----:B--2---:R-:W-:Y:S02]  /*3ad0*/  ULEA UR5, UR7, UR4, 0x18 ;  /* 0x0000000407057291 */ /* 0x004fe4000f8ec0ff */
[----:B------:R-:W-:-:S07]  /*3ae0*/  ULEA UR6, UR7, UR6, 0x18 ;  /* 0x0000000607067291 */ /* 0x000fce000f8ec0ff */
[----:B------:R-:W2:Y:S02]  /*3af0*/  LDS.U8 R0, [UR5+0x1c] ;  /* 0x00001c05ff007984 */ /* 0x000ea40008000000 */
[----:B--2---:R-:W-:-:S13]  /*3b00*/  ISETP.NE.AND P0, PT, R0, RZ, PT ;  /* 0x000000ff0000720c */ /* 0x004fda0003f05270 */
[----:B------:R-:W-:Y:S05]  /*3b10*/  @P0 BRA `(.L_x_75) ;  /* 0x0000000000580947 */ /* 0x000fea0003800000 */
[----:B------:R-:W-:-:S13]  /*3b20*/  ELECT P0, URZ, PT ;  /* 0x0000000000ff782f */ /* 0x000fda0003800000 */
[----:B------:R-:W-:Y:S05]  /*3b30*/  @!P0 BRA `(.L_x_76) ;  /* 0x0000000000608947 */ /* 0x000fea0003800000 */
[----:B------:R-:W-:Y:S01]  /*3b40*/  UMOV UR4, 0x10 ;  /* 0x0000001000047882 */ /* 0x000fe20000000000 */
[----:B------:R-:W-:Y:S01]  /*3b50*/  HFMA2 R0, -RZ, RZ, 0, 5.9604644775390625e-08 ;  /* 0x00000001ff007431 */ /* 0x000fe200000001ff */
[----:B------:R-:W-:-:S03]  /*3b60*/  MOV R3, 0xffff ;  /* 0x0000ffff00037802 */ /* 0x000fc60000000f00 */
[----:B------:R-:W-:Y:S04]  /*3b70*/  DEPBAR.LE SB2, 0x36 ;  /* 0x0000ad800000791a */ /* 0x000fe80000000000 */
[----:B------:R-:W2:Y:S02]  /*3b80*/  UTCATOMSWS.FIND_AND_SET.ALIGN UP0, UR4, UR4 ;  /* 0x00000004000475e3 */ /* 0x000ea40008000800 */
[----:B--2---:R-:W-:Y:S01]  /*3b90*/  MOV R4, UR4 ;  /* 0x0000000400047c02 */ /* 0x004fe20008000f00 */
[----:B------:R-:W-:Y:S06]  /*3ba0*/  BRA.U UP0, `(.L_x_77) ;  /* 0x0000000100187547 */ /* 0x000fec000b800000 */
.L_x_78:
[----:B------:R-:W-:Y:S05]  /*3bb0*/  NANOSLEEP 0x64 ;  /* 0x000000640000795d */ /* 0x000fea0003800000 */
[----:B------:R-:W-:-:S05]  /*3bc0*/  UMOV UR4, 0x10 ;  /* 0x0000001000047882 */ /* 0x000fca0000000000 */
[----:B------:R-:W-:Y:S04]  /*3bd0*/  DEPBAR.LE SB2, 0x36 ;  /* 0x0000ad800000791a */ /* 0x000fe80000000000 */
[----:B------:R-:W2:Y:S02]  /*3be0*/  UTCATOMSWS.FIND_AND_SET.ALIGN UP0, UR4, UR4 ;  /* 0x00000004000475e3 */ /* 0x000ea40008000800 */
[----:B--2---:R-:W-:Y:S01]  /*3bf0*/  MOV R4, UR4 ;  /* 0x0000000400047c02 */ /* 0x004fe20008000f00 */
[----:B------:R-:W-:Y:S05]  /*3c00*/  BRA.U !UP0, `(.L_x_78) ;  /* 0xfffffffd08e87547 */ /* 0x000fea000b83ffff */
.L_x_77:
[-C--:B------:R-:W-:Y:S02]  /*3c10*/  SHF.L.U32 R3, R3, R4.reuse, RZ ;  /* 0x0000000403037219 */ /* 0x080fe400000006ff */
[----:B------:R-:W-:Y:S01]  /*3c20*/  SHF.L.U32 R0, R0, R4, RZ ;  /* 0x0000000400007219 */ /* 0x000fe200000006ff */
[----:B------:R-:W-:Y:S02]  /*3c30*/  IMAD.SHL.U32 R4, R4, 0x20, RZ ;  /* 0x0000002004047824 */ /* 0x000fe400078e00ff */
[----:B------:R2:W-:Y:S04]  /*3c40*/  ATOMS.OR RZ, [UR5+0x14], R3 ;  /* 0x00001403ffff798c */ /* 0x0005e8000b000005 */
[----:B------:R2:W-:Y:S04]  /*3c50*/  ATOMS.OR RZ, [UR5+0x18], R0 ;  /* 0x00001800ffff798c */ /* 0x0005e8000b000005 */
[----:B------:R2:W-:Y:S01]  /*3c60*/  STS [UR6+0x230], R4 ;  /* 0x00023004ff007988 */ /* 0x0005e20008000806 */
[----:B------:R-:W-:Y:S05]  /*3c70*/  BRA `(.L_x_76) ;  /* 0x0000000000107947 */ /* 0x000fea0003800000 */
.L_x_75:
[----:B------:R-:W-:Y:S02]  /*3c80*/  MOV R0, 0xffffffff ;  /* 0xffffffff00007802 */ /* 0x000fe40000000f00 */
[----:B------:R-:W-:-:S03]  /*3c90*/  MOV R4, 0x3cc0 ;  /* 0x00003cc000047802 */ /* 0x000fc60000000f00 */
[----:B------:R2:W-:Y:S04]  /*3ca0*/  STS [UR6+0x230], R0 ;  /* 0x00023000ff007988 */ /* 0x0005e80008000806 */
[----:B-12--5:R-:W-:Y:S05]  /*3cb0*/  CALL.REL.NOINC `($__internal_1_$__cuda_sm10x_tcgen05_guardrail_trap_phase_invalid_during_alloc) ;  /* 0x0000003c00b07944 */ /* 0x026fea0003c00000 */
.L_x_76:
[----:B------:R-:W-:Y:S05]  /*3cc0*/  WARPSYNC.ALL ;  /* 0x0000000000007948 */ /* 0x000fea0003800000 */
[----:B------:R-:W3:Y:S01]  /*3cd0*/  S2UR UR4, SR_CgaCtaId ;  /* 0x00000000000479c3 */ /* 0x000ee20000008800 */
[----:B------:R-:W-:Y:S01]  /*3ce0*/  UMOV UR26, 0x400 ;  /* 0x00000400001a7882 */ /* 0x000fe20000000000 */
[----:B------:R-:W-:-:S06]  /*3cf0*/  NOP ;  /* 0x0000000000007918 */ /* 0x000fcc0000000000 */
[----:B------:R-:W-:Y:S06]  /*3d00*/  BAR.ARV 0x6, 0xa0 ;  /* 0x0182800000007b1d */ /* 0x000fec0000002000 */
[----:B------:R-:W4:Y:S01]  /*3d10*/  LDCU UR5, c[0x0][0x38c] ;  /* 0x00007180ff0577ac */ /* 0x000f220008000800 */
[----:B------:R-:W-:Y:S01]  /*3d20*/  LOP3.LUT R2, R2, 0xffff, RZ, 0xc0, !PT ;  /* 0x0000ffff02027812 */ /* 0x000fe200078ec0ff */
[----:B------:R-:W-:Y:S01]  /*3d30*/  IMAD.MOV.U32 R11, RZ, RZ, 0x1 ;  /* 0x00000001ff0b7424 */ /* 0x000fe200078e00ff */
[----:B------:R-:W-:Y:S01]  /*3d40*/  CS2R R8, SRZ ;  /* 0x0000000000087805 */ /* 0x000fe2000001ff00 */
[----:B------:R-:W1:Y:S01]  /*3d50*/  LDCU UR7, c[0x0][0x38c] ;  /* 0x00007180ff0777ac */ /* 0x000e620008000800 */
[----:B------:R-:W-:Y:S01]  /*3d60*/  R2UR UR27, R2 ;  /* 0x00000000021b72ca */ /* 0x000fe200000e0000 */
[----:B------:R-:W-:Y:S01]  /*3d70*/  IMAD.MOV.U32 R10, RZ, RZ, RZ ;  /* 0x000000ffff0a7224 */ /* 0x000fe200078e00ff */
[----:B------:R-:W-:Y:S01]  /*3d80*/  UMOV UR30, URZ ;  /* 0x000000ff001e7c82 */ /* 0x000fe20008000000 */
[----:B------:R-:W-:Y:S01]  /*3d90*/  UMOV UR24, URZ ;  /* 0x000000ff00187c82 */ /* 0x000fe20008000000 */
[----:B---3--:R-:W-:Y:S01]  /*3da0*/  ULEA UR26, UR4, UR26, 0x18 ;  /* 0x0000001a041a7291 */ /* 0x008fe2000f8ec0ff */
[----:B------:R-:W-:Y:S01]  /*3db0*/  UMOV UR38, 0x0 ;  /* 0x0000000000267882 */ /* 0x000fe20000000000 */
[----:B------:R-:W-:-:S02]  /*3dc0*/  UMOV UR39, 0x4040010 ;  /* 0x0404001000277882 */ /* 0x000fc40000000000 */
[----:B------:R-:W-:Y:S02]  /*3dd0*/  UIADD3 UR4, UPT, UPT, UR26, 0xb00, URZ ;  /* 0x00000b001a047890 */ /* 0x000fe4000fffe0ff */
[----:B------:R-:W-:Y:S02]  /*3de0*/  UIADD3 UR6, UPT, UPT, UR26, 0x2cb00, URZ ;  /* 0x0002cb001a067890 */ /* 0x000fe4000fffe0ff */
[----:B----4-:R-:W-:Y:S01]  /*3df0*/  UIADD3 UR5, UPT, UPT, UR5, 0x7f, URZ ;  /* 0x0000007f05057890 */ /* 0x010fe2000fffe0ff */
[----:B--2---:R-:W2:Y:S01]  /*3e00*/  LDS R0, [UR26+0x230] ;  /* 0x0002301aff007984 */ /* 0x004ea20008000800 */
[----:B-1----:R-:W-:Y:S01]  /*3e10*/  UMOV UR36, 0x0 ;  /* 0x0000000000247882 */ /* 0x002fe20000000000 */
[----:B------:R-:W-:Y:S01]  /*3e20*/  UMOV UR37, 0x4040010 ;  /* 0x0404001000257882 */ /* 0x000fe20000000000 */
[----:B------:R-:W-:Y:S02]  /*3e30*/  USHF.R.S32.HI UR40, URZ, 0x1f, UR5 ;  /* 0x0000001fff287899 */ /* 0x000fe40008011405 */
[----:B------:R-:W-:-:S02]  /*3e40*/  UISETP.GE.AND UP4, UPT, UR7, 0x1, UPT ;  /* 0x000000010700788c */ /* 0x000fc4000bf86270 */
[----:B------:R-:W-:Y:S02]  /*3e50*/  ULEA.HI UR40, UR40, UR5, URZ, 0x7 ;  /* 0x0000000528287291 */ /* 0x000fe4000f8f38ff */
[----:B------:R-:W-:Y:S02]  /*3e60*/  USHF.R.U32.HI UR5, URZ, 0x4, UR4 ;  /* 0x00000004ff057899 */ /* 0x000fe40008011604 */
[----:B------:R-:W-:Y:S02]  /*3e70*/  USHF.R.S32.HI UR40, URZ, 0x7, UR40 ;  /* 0x00000007ff287899 */ /* 0x000fe40008011428 */
[----:B------:R-:W-:Y:S02]  /*3e80*/  USHF.R.U32.HI UR4, URZ, 0x4, UR6 ;  /* 0x00000004ff047899 */ /* 0x000fe40008011606 */
[----:B------:R-:W-:Y:S02]  /*3e90*/  UISETP.LT.AND UP0, UPT, UR40, 0x1, UPT ;  /* 0x000000012800788c */ /* 0x000fe4000bf01270 */
[----:B------:R-:W-:-:S02]  /*3ea0*/  ULOP3.LUT UR5, UR5, 0x3fff, URZ, 0xc0, !UPT ;  /* 0x00003fff05057892 */ /* 0x000fc4000f8ec0ff */
[----:B------:R-:W-:Y:S02]  /*3eb0*/  ULOP3.LUT UR4, UR4, 0x3fff, URZ, 0xc0, !UPT ;  /* 0x00003fff04047892 */ /* 0x000fe4000f8ec0ff */
[----:B------:R-:W-:Y:S02]  /*3ec0*/  USEL UR41, UR40, 0x1, !UP0 ;  /* 0x0000000128297887 */ /* 0x000fe4000c000000 */
[----:B------:R-:W-:Y:S02]  /*3ed0*/  ULOP3.LUT UR28, UR5, 0x10000, URZ, 0xfc, !UPT ;  /* 0x00010000051c7892 */ /* 0x000fe4000f8efcff */
[----:B------:R-:W-:Y:S02]  /*3ee0*/  ULOP3.LUT UR29, UR4, 0x10000, URZ, 0xfc, !UPT ;  /* 0x00010000041d7892 */ /* 0x000fe4000f8efcff */
[----:B------:R-:W-:Y:S01]  /*3ef0*/  UIADD3 UR41, UPT, UPT, -UR41, URZ, URZ ;  /* 0x000000ff29297290 */ /* 0x000fe2000fffe1ff */
[----:B------:R-:W-:Y:S01]  /*3f00*/  UMOV UR34, 0x0 ;  /* 0x0000000000227882 */ /* 0x000fe20000000000 */
[----:B------:R-:W-:Y:S01]  /*3f10*/  UMOV UR35, 0x4040010 ;  /* 0x0404001000237882 */ /* 0x000fe20000000000 */
[----:B------:R-:W-:Y:S01]  /*3f20*/  UMOV UR32, 0x0 ;  /* 0x0000000000207882 */ /* 0x000fe20000000000 */
[----:B------:R-:W-:Y:S01]  /*3f30*/  UMOV UR33, 0x4040010 ;  /* 0x0404001000217882 */ /* 0x000fe20000000000 */
[----:B--2---:R-:W-:-:S15]  /*3f40*/  R2UR UR42, R0 ;  /* 0x00000000002a72ca */ /* 0x004fde00000e0000 */
.L_x_85:
[----:B------:R-:W-:Y:S02]  /*3f50*/  LEA R0, R10, UR26, 0x3 ;  /* 0x0000001a0a007c11 */ /* 0x000fe4000f8e18ff */
[----:B------:R-:W-:Y:S02]  /*3f60*/  SHF.L.U32 R5, R9, 0x1f, RZ ;  /* 0x0000001f09057819 */ /* 0x000fe400000006ff */
[----:B------:R-:W-:Y:S01]  /*3f70*/  PLOP3.LUT P0, PT, PT, PT, UP4, 0x80, 0x8 ;  /* 0x000000000008781c */ /* 0x000fe20003f0f048 */
[----:B------:R-:W-:Y:S01]  /*3f80*/  VIADD R3, R0, 0x190 ;  /* 0x0000019000037836 */ /* 0x000fe20000000000 */
[----:B-1----:R-:W1:Y:S02]  /*3f90*/  SYNCS.PHASECHK.TRANS64.TRYWAIT P1, [R0+URZ+0x180], R5 ;  /* 0x00018005000075a7 */ /* 0x002e6400080211ff */
[----:B-1-3--:R-:W-:Y:S09]  /*3fa0*/  @!P1 BRA `(.L_x_79) ;  /* 0x0000003400bc9947 */ /* 0x00aff20003800000 */
.L_x_167:
[----:B------:R-:W-:Y:S01]  /*3fb0*/  LEA R4, R10, UR26, 0x4 ;  /* 0x0000001a0a047c11 */ /* 0x000fe2000f8e20ff */
[----:B------:R-:W-:Y:S01]  /*3fc0*/  @UP4 ULEA UR4, UR24, UR26, 0x3 ;  /* 0x0000001a18044291 */ /* 0x000fe2000f8e18ff */
[----:B------:R-:W-:Y:S01]  /*3fd0*/  PLOP3.LUT P2, PT, PT, PT, PT, 0x80, 0x8 ;  /* 0x000000000008781c */ /* 0x000fe20003f4f070 */
[----:B------:R-:W-:Y:S01]  /*3fe0*/  ULEA UR31, UR30, UR26, 0x3 ;  /* 0x0000001a1e1f7291 */ /* 0x000fe2000f8e18ff */
[----:B------:R-:W-:Y:S02]  /*3ff0*/  PRMT R3, RZ, 0x654, R3 ;  /* 0x00000654ff037816 */ /* 0x000fe40000000003 */
[----:B-1----:R-:W1:Y:S01]  /*4000*/  LDS.128 R4, [R4+0x210] ;  /* 0x0002100004047984 */ /* 0x002e620000000c00 */
[----:B------:R-:W-:Y:S02]  /*4010*/  @P0 SHF.L.U32 R2, R8, 0x1f, RZ ;  /* 0x0000001f08020819 */ /* 0x000fe400000006ff */
[----:B------:R-:W-:Y:S01]  /*4020*/  SHF.L.U32 R0, R11, 0x1f, RZ ;  /* 0x0000001f0b007819 */ /* 0x000fe200000006ff */
[----:B------:R-:W-:Y:S01]  /*4030*/  @!PT LDS RZ, [RZ] ;  /* 0x00000000fffff984 */ /* 0x000fe20000000800 */
[----:B------:R-:W-:Y:S01]  /*4040*/  @!PT LDS RZ, [RZ] ;  /* 0x00000000fffff984 */ /* 0x000fe20000000800 */
[----:B------:R-:W-:Y:S01]  /*4050*/  @!PT LDS RZ, [RZ] ;  /* 0x00000000fffff984 */ /* 0x000fe20000000800 */
[----:B------:R-:W-:Y:S01]  /*4060*/  @!PT LDS RZ, [RZ] ;  /* 0x00000000fffff984 */ /* 0x000fe20000000800 */
[----:B------:R2:W-:Y:S06]  /*4070*/  MEMBAR.ALL.CTA ;  /* 0x0000000000007992 */ /* 0x0005ec0000008000 */
[----:B--2---:R-:W2:Y:S02]  /*4080*/  FENCE.VIEW.ASYNC.S ;  /* 0x00000000000073c6 */ /* 0x004ea40000000000 */
[----:B--2---:R2:W-:Y:S01]  /*4090*/  SYNCS.ARRIVE.TRANS64.RED.A1T0 RZ, [R3+URZ], RZ ;  /* 0x000000ff03ff79a7 */ /* 0x0045e200081004ff */
[----:B------:R2:W3:Y:S01]  /*40a0*/  @P0 SYNCS.PHASECHK.TRANS64.TRYWAIT P2, [UR4], R2 ;  /* 0x00000002ff0005a7 */ /* 0x0004e20008041104 */
[----:B------:R-:W-:Y:S01]  /*40b0*/  ULEA.HI UR4, UR30, UR30, URZ, 0x1 ;  /* 0x0000001e1e047291 */ /* 0x000fe2000f8f08ff */
[----:B-1----:R-:W-:-:S03]  /*40c0*/  LOP3.LUT P1, RZ, R6, 0x1, RZ, 0xc0, !PT ;  /* 0x0000000106ff7812 */ /* 0x002fc6000782c0ff */
[----:B------:R-:W-:Y:S02]  /*40d0*/  USHF.L.U32 UR11, UR4, 0x3, URZ ;  /* 0x00000003040b7899 */ /* 0x000fe400080006ff */
[----:B------:R-:W-:Y:S02]  /*40e0*/  ULOP3.LUT UR4, UR4, 0xffe, URZ, 0xc0, !UPT ;  /* 0x00000ffe04047892 */ /* 0x000fe4000f8ec0ff */
[----:B------:R-:W-:Y:S02]  /*40f0*/  ULOP3.LUT UR11, UR11, 0xfffffff0, URZ, 0xc0, !UPT ;  /* 0xfffffff00b0b7892 */ /* 0x000fe4000f8ec0ff */
[----:B------:R-:W-:Y:S02]  /*4100*/  UIADD3 UR4, UPT, UPT, -UR4, UR30, URZ ;  /* 0x0000001e04047290 */ /* 0x000fe4000fffe1ff */
[----:B------:R-:W-:Y:S01]  /*4110*/  UIADD3 UR11, UPT, UPT, UR42, UR11, URZ ;  /* 0x0000000b2a0b7290 */ /* 0x000fe2000fffe0ff */
[----:B------:R-:W1:Y:S03]  /*4120*/  SYNCS.PHASECHK.TRANS64.TRYWAIT P0, [UR31+0x1c0], R0 ;  /* 0x0001c000ff0075a7 */ /* 0x000e66000800111f */
[----:B------:R-:W-:Y:S01]  /*4130*/  ULEA UR11, UR4, UR11, 0x14 ;  /* 0x0000000b040b7291 */ /* 0x000fe2000f8ea0ff */
[----:B-123--:R-:W-:Y:S11]  /*4140*/  @!P0 BRA `(.L_x_80) ;  /* 0x0000003400688947 */ /* 0x00eff60003800000 */
.L_x_169:
[----:B------:R-:W-:Y:S01]  /*4150*/  IADD3 R10, PT, PT, R10, 0x1, RZ ;  /* 0x000000010a0a7810 */ /* 0x000fe20007ffe0ff */
[----:B------:R-:W-:Y:S06]  /*4160*/  BRA.U !UP4, `(.L_x_81) ;  /* 0x000000010cc07547 */ /* 0x000fec000b800000 */
[----:B------:R-:W-:Y:S01]  /*4170*/  UPLOP3.LUT UP2, UPT, UPT, UPT, UPT, 0x40, 0x4 ;  /* 0x000000000004789c */ /* 0x000fe20003f4e870 */
[----:B------:R-:W-:Y:S01]  /*4180*/  UMOV UR23, UR41 ;  /* 0x0000002900177c82 */ /* 0x000fe20008000000 */
[----:B------:R-:W-:Y:S01]  /*4190*/  UMOV UR22, UR40 ;  /* 0x0000002800167c82 */ /* 0x000fe20008000000 */
[----:B------:R-:W-:-:S08]  /*41a0*/  UMOV UR10, UR24 ;  /* 0x00000018000a7c82 */ /* 0x000fd00008000000 */
.L_x_84:
[----:B------:R-:W-:Y:S02]  /*41b0*/  UIADD3 UR23, UPT, UPT, UR23, 0x1, URZ ;  /* 0x0000000117177890 */ /* 0x000fe4000fffe0ff */
[----:B--2---:R-:W-:Y:S02]  /*41c0*/  ULEA UR5, UR10, UR26, 0x3 ;  /* 0x0000001a0a057291 */ /* 0x004fe4000f8e18ff */
[----:B------:R-:W-:Y:S01]  /*41d0*/  UISETP.NE.AND UP3, UPT, UR23, URZ, UPT ;  /* 0x000000ff1700728c */ /* 0x000fe2000bf65270 */
[----:B---3--:R-:W-:Y:S10]  /*41e0*/  @P2 BRA `(.L_x_82) ;  /* 0x00000000000c2947 */ /* 0x008ff40003800000 */
[----:B-1----:R-:W-:Y:S04]  /*41f0*/  SHF.L.U32 R3, R8, 0x1f, RZ ;  /* 0x0000001f08037819 */ /* 0x002fe800000006ff */
[----:B------:R-:W1:Y:S02]  /*4200*/  SYNCS.PHASECHK.TRANS64.TRYWAIT P0, [UR5], R3 ;  /* 0x00000003ff0075a7 */ /* 0x000e640008001105 */
[----:B-1----:R-:W-:Y:S05]  /*4210*/  @!P0 BRA `(.L_x_83) ;  /* 0x00000034004c8947 */ /* 0x002fea0003800000 */
.L_x_82:
[----:B------:R-:W-:Y:S01]  /*4220*/  UISETP.NE.AND UP0, UPT, UR22, 0x1, UPT ;  /* 0x000000011600788c */ /* 0x000fe2000bf05270 */
[----:B------:R-:W-:Y:S01]  /*4230*/  PLOP3.LUT P2, PT, PT, PT, PT, 0x80, 0x8 ;  /* 0x000000000008781c */ /* 0x000fe20003f4f070 */
[----:B------:R-:W-:Y:S02]  /*4240*/  UIADD3 UR4, UPT, UPT, UR10, 0x1, URZ ;  /* 0x000000010a047890 */ /* 0x000fe4000fffe0ff */
[----:B------:R-:W-:Y:S02]  /*4250*/  UIADD3 UR25, UPT, UPT, UR5, 0xb0, URZ ;  /* 0x000000b005197890 */ /* 0x000fe4000fffe0ff */
[----:B------:R-:W-:Y:S01]  /*4260*/  UISETP.NE.AND UP1, UPT, UR4, 0x16, UPT ;  /* 0x000000160400788c */ /* 0x000fe2000bf25270 */
[----:B------:R-:W-:Y:S01]  /*4270*/  PLOP3.LUT P0, PT, PT, PT, UP0, 0x80, 0x8 ;  /* 0x000000000008781c */ /* 0x000fe20003f0f008 */
[----:B------:R-:W-:Y:S02]  /*4280*/  UIADD3 UR22, UPT, UPT, UR22, -0x1, URZ ;  /* 0xffffffff16167890 */ /* 0x000fe4000fffe0ff */
[----:B------:R-:W-:Y:S02]  /*4290*/  USEL UR6, URZ, 0x1, UP1 ;  /* 0x00000001ff067887 */ /* 0x000fe40008800000 */
[----:B------:R-:W-:Y:S01]  /*42a0*/  USEL UR24, UR4, URZ, UP1 ;  /* 0x000000ff04187287 */ /* 0x000fe20008800000 */
[----:B------:R-:W-:Y:S01]  /*42b0*/  UMOV UR7, 0x40004040 ;  /* 0x4000404000077882 */ /* 0x000fe20000000000 */
[----:B------:R-:W-:Y:S02]  /*42c0*/  UMOV UR5, 0x40004040 ;  /* 0x4000404000057882 */ /* 0x000fe40000000000 */
[----:B------:R-:W-:Y:S01]  /*42d0*/  @UP0 ULEA UR4, UR24, UR26, 0x3 ;  /* 0x0000001a18040291 */ /* 0x000fe2000f8e18ff */
[----:B------:R-:W-:Y:S01]  /*42e0*/  LOP3.LUT R8, R8, UR6, RZ, 0x3c, !PT ;  /* 0x0000000608087c12 */ /* 0x000fe2000f8e3cff */
[----:B------:R-:W-:Y:S01]  /*42f0*/  ULEA UR6, UR10, UR29, 0x7 ;  /* 0x0000001d0a067291 */ /* 0x000fe2000f8e38ff */
[----:B------:R-:W-:Y:S02]  /*4300*/  UMOV UR21, 0x40004040 ;  /* 0x4000404000157882 */ /* 0x000fe40000000000 */
[----:B-1----:R-:W-:Y:S01]  /*4310*/  @P0 SHF.L.U32 R0, R8, 0x1f, RZ ;  /* 0x0000001f08000819 */ /* 0x002fe200000006ff */
[----:B------:R-:W-:Y:S02]  /*4320*/  UIADD3 UR20, UPT, UPT, UR6, 0x2, URZ ;  /* 0x0000000206147890 */ /* 0x000fe4000fffe0ff */
[----:B------:R-:W-:Y:S01]  /*4330*/  UIADD3 UR16, UPT, UPT, UR6, 0x4, URZ ;  /* 0x0000000406107890 */ /* 0x000fe2000fffe0ff */
[----:B------:R2:W3:Y:S01]  /*4340*/  @P0 SYNCS.PHASECHK.TRANS64.TRYWAIT P2, [UR4], R0 ;  /* 0x00000000ff0005a7 */ /* 0x0004e20008041104 */
[----:B------:R-:W-:Y:S02]  /*4350*/  ULEA UR4, UR10, UR28, 0x9 ;  /* 0x0000001c0a047291 */ /* 0x000fe4000f8e48ff */
[----:B------:R-:W-:Y:S02]  /*4360*/  UIADD3 UR12, UPT, UPT, UR6, 0x6, URZ ;  /* 0x00000006060c7890 */ /* 0x000fe4000fffe0ff */
[----:B------:R-:W-:Y:S02]  /*4370*/  UIADD3 UR18, UPT, UPT, UR4, 0x2, URZ ;  /* 0x0000000204127890 */ /* 0x000fe4000fffe0ff */
[----:B------:R-:W-:Y:S02]  /*4380*/  UIADD3 UR14, UPT, UPT, UR4, 0x4, URZ ;  /* 0x00000004040e7890 */ /* 0x000fe4000fffe0ff */
[----:B------:R-:W-:Y:S01]  /*4390*/  UIADD3 UR8, UPT, UPT, UR4, 0x6, URZ ;  /* 0x0000000604087890 */ /* 0x000fe2000fffe0ff */
[----:B------:R2:W-:Y:S01]  /*43a0*/  UTCQMMA gdesc[UR4], gdesc[UR6], tmem[UR11], tmem[UR38], idesc[UR39], UP2 ;  /* 0x00ff2606040075ea */ /* 0x0005e2000900030b */
[----:B------:R-:W-:Y:S01]  /*43b0*/  UPLOP3.LUT UP2, UPT, UPT, UPT, UPT, 0x80, 0x8 ;  /* 0x000000000008789c */ /* 0x000fe20003f4f070 */
[----:B------:R-:W-:Y:S01]  /*43c0*/  UMOV UR19, 0x40004040 ;  /* 0x4000404000137882 */ /* 0x000fe20000000000 */
[----:B------:R-:W-:Y:S01]  /*43d0*/  UMOV UR17, 0x40004040 ;  /* 0x4000404000117882 */ /* 0x000fe20000000000 */
[----:B------:R2:W-:Y:S01]  /*43e0*/  UTCQMMA gdesc[UR18], gdesc[UR20], tmem[UR11], tmem[UR36], idesc[UR37], UPT ;  /* 0x00ff2414120075ea */ /* 0x0005e2000b80030b */
[----:B------:R-:W-:Y:S01]  /*43f0*/  UMOV UR15, 0x40004040 ;  /* 0x40004040000f7882 */ /* 0x000fe20000000000 */
[----:B------:R-:W-:Y:S01]  /*4400*/  UMOV UR13, 0x40004040 ;  /* 0x40004040000d7882 */ /* 0x000fe20000000000 */
[----:B------:R-:W-:Y:S01]  /*4410*/  UMOV UR9, 0x40004040 ;  /* 0x4000404000097882 */ /* 0x000fe20000000000 */
[----:B------:R2:W-:Y:S01]  /*4420*/  UTCQMMA gdesc[UR14], gdesc[UR16], tmem[UR11], tmem[UR34], idesc[UR35], UPT ;  /* 0x00ff22100e0075ea */ /* 0x0005e2000b80030b */
[----:B------:R2:W-:Y:S01]  /*4430*/  UTCQMMA gdesc[UR8], gdesc[UR12], tmem[UR11], tmem[UR32], idesc[UR33], UPT ;  /* 0x00ff200c080075ea */ /* 0x0005e2000b80030b */
[----:B------:R2:W-:Y:S01]  /*4440*/  UTCBAR.MULTICAST [UR25], URZ, UR27 ;  /* 0x000000ff190073e9 */ /* 0x0005e2000800081b */
[----:B------:R-:W-:Y:S01]  /*4450*/  UMOV UR10, UR24 ;  /* 0x00000018000a7c82 */ /* 0x000fe20008000000 */
[----:B------:R-:W-:Y:S05]  /*4460*/  BRA.U UP3, `(.L_x_84) ;  /* 0xfffffffd03507547 */ /* 0x000fea000b83ffff */
.L_x_81:
[----:B--2---:R-:W-:Y:S01]  /*4470*/  UIADD3 UR4, UPT, UPT, UR30, 0x1, URZ ;  /* 0x000000011e047890 */ /* 0x004fe2000fffe0ff */
[C---:B------:R-:W-:Y:S01]  /*4480*/  ISETP.NE.AND P0, PT, R10.reuse, 0x2, PT ;  /* 0x000000020a00780c */ /* 0x040fe20003f05270 */
[----:B------:R-:W-:Y:S02]  /*4490*/  UIADD3 UR5, UPT, UPT, UR31, 0x1a0, URZ ;  /* 0x000001a01f057890 */ /* 0x000fe4000fffe0ff */
[----:B------:R-:W-:Y:S01]  /*44a0*/  UISETP.NE.AND UP0, UPT, UR4, 0x4, UPT ;  /* 0x000000040400788c */ /* 0x000fe2000bf05270 */
[----:B-1----:R-:W-:Y:S02]  /*44b0*/  SEL R0, RZ, 0x1, P0 ;  /* 0x00000001ff007807 */ /* 0x002fe40000000000 */
[----:B------:R-:W-:Y:S01]  /*44c0*/  SEL R10, R10, RZ, P0 ;  /* 0x000000ff0a0a7207 */ /* 0x000fe20000000000 */
[----:B------:R-:W-:Y:S01]  /*44d0*/  USEL UR6, URZ, 0x1, UP0 ;  /* 0x00000001ff067887 */ /* 0x000fe20008000000 */
[----:B------:R-:W-:Y:S01]  /*44e0*/  LOP3.LUT R9, R9, R0, RZ, 0x3c, !PT ;  /* 0x0000000009097212 */ /* 0x000fe200078e3cff */
[----:B------:R-:W-:Y:S01]  /*44f0*/  USEL UR30, UR4, URZ, UP0 ;  /* 0x000000ff041e7287 */ /* 0x000fe20008000000 */
[----:B------:R1:W-:Y:S03]  /*4500*/  UTCBAR [UR5], URZ ;  /* 0x000000ff050073e9 */ /* 0x0003e600080000ff */
[----:B------:R-:W-:Y:S01]  /*4510*/  LOP3.LUT R11, R11, UR6, RZ, 0x3c, !PT ;  /* 0x000000060b0b7c12 */ /* 0x000fe2000f8e3cff */
[----:B------:R-:W-:Y:S07]  /*4520*/  @P1 BRA `(.L_x_85) ;  /* 0xfffffff800881947 */ /* 0x000fee000383ffff */
[----:B------:R-:W2:Y:S01]  /*4530*/  S2UR UR8, SR_CgaCtaId ;  /* 0x00000000000879c3 */ /* 0x000ea20000008800 */
[----:B------:R-:W-:Y:S01]  /*4540*/  ELECT P0, URZ, PT ;  /* 0x0000000000ff782f */ /* 0x000fe20003800000 */
[----:B------:R-:W-:Y:S01]  /*4550*/  IMAD.MOV.U32 R0, RZ, RZ, 0x1 ;  /* 0x00000001ff007424 */ /* 0x000fe200078e00ff */
[----:B------:R-:W-:Y:S01]  /*4560*/  UIADD3 UR26, UPT, UPT, UR26, 0x1c0, URZ ;  /* 0x000001c01a1a7890 */ /* 0x000fe2000fffe0ff */
[----:B------:R-:W-:Y:S01]  /*4570*/  SHF.L.U32 R3, R11, 0x1f, RZ ;  /* 0x0000001f0b037819 */ /* 0x000fe200000006ff */
[----:B------:R-:W-:-:S03]  /*4580*/  UMOV UR4, 0x40 ;  /* 0x0000004000047882 */ /* 0x000fc60000000000 */
[----:B------:R-:W-:Y:S01]  /*4590*/  UVIRTCOUNT.DEALLOC.SMPOOL 0x80 ;  /* 0x000000800000784c */ /* 0x000fe20000000000 */
[----:B--2---:R-:W-:Y:S02]  /*45a0*/  ULEA UR8, UR8, UR4, 0x18 ;  /* 0x0000000408087291 */ /* 0x004fe4000f8ec0ff */
[----:B------:R-:W-:-:S07]  /*45b0*/  ULEA UR4, UR30, UR26, 0x3 ;  /* 0x0000001a1e047291 */ /* 0x000fce000f8e18ff */
[----:B------:R2:W-:Y:S02]  /*45c0*/  @P0 STS.U8 [UR8+0x1c], R0 ;  /* 0x00001c00ff000988 */ /* 0x0005e40008000008 */
[----:B------:R-:W4:Y:S02]  /*45d0*/  SYNCS.PHASECHK.TRANS64.TRYWAIT P0, [UR4], R3 ;  /* 0x00000003ff0075a7 */ /* 0x000f240008001104 */
[----:B--2-4-:R-:W-:Y:S05]  /*45e0*/  @!P0 BRA `(.L_x_86) ;  /* 0x0000003000708947 */ /* 0x014fea0003800000 */
.L_x_172:
[----:B------:R-:W-:-:S04]  /*45f0*/  UIADD3 UR4, UPT, UPT, UR30, 0x1, URZ ;  /* 0x000000011e047890 */ /* 0x000fc8000fffe0ff */
[----:B------:R-:W-:-:S04]  /*4600*/  UISETP.NE.AND UP0, UPT, UR4, 0x4, UPT ;  /* 0x000000040400788c */ /* 0x000fc8000bf05270 */
[----:B------:R-:W-:Y:S02]  /*4610*/  USEL UR6, URZ, 0x1, UP0 ;  /* 0x00000001ff067887 */ /* 0x000fe40008000000 */
[----:B------:R-:W-:-:S04]  /*4620*/  USEL UR4, UR4, URZ, UP0 ;  /* 0x000000ff04047287 */ /* 0x000fc80008000000 */
[----:B-1----:R-:W-:Y:S01]  /*4630*/  ULEA UR5, UR4, UR26, 0x3 ;  /* 0x0000001a04057291 */ /* 0x002fe2000f8e18ff */
[----:B------:R-:W-:-:S04]  /*4640*/  LOP3.LUT R2, R11, UR6, RZ, 0x3c, !PT ;  /* 0x000000060b027c12 */ /* 0x000fc8000f8e3cff */
[----:B--2---:R-:W-:-:S04]  /*4650*/  SHF.L.U32 R3, R2, 0x1f, RZ ;  /* 0x0000001f02037819 */ /* 0x004fc800000006ff */
[----:B------:R-:W1:Y:S02]  /*4660*/  SYNCS.PHASECHK.TRANS64.TRYWAIT P0, [UR5], R3 ;  /* 0x00000003ff0075a7 */ /* 0x000e640008001105 */
[----:B-1----:R-:W-:Y:S05]  /*4670*/  @!P0 BRA `(.L_x_87) ;  /* 0x0000003000648947 */ /* 0x002fea0003800000 */
.L_x_174:
        /* <DEDUP_REMOVED lines=9> */
.L_x_176:
[----:B------:R-:W-:-:S04]  /*4710*/  UIADD3 UR4, UPT, UPT, UR4, 0x1, URZ ;  /* 0x0000000104047890 */ /* 0x000fc8000fffe0ff */
[----:B------:R-:W-:-:S04]  /*4720*/  UISETP.NE.AND UP0, UPT, UR4, 0x4, UPT ;  /* 0x000000040400788c */ /* 0x000fc8000bf05270 */
[----:B------:R-:W-:Y:S02]  /*4730*/  USEL UR5, URZ, 0x1, UP0 ;  /* 0x00000001ff057887 */ /* 0x000fe40008000000 */
[----:B------:R-:W-:-:S04]  /*4740*/  USEL UR4, UR4, URZ, UP0 ;  /* 0x000000ff04047287 */ /* 0x000fc80008000000 */
[----:B------:R-:W-:Y:S01]  /*4750*/  ULEA UR4, UR4, UR26, 0x3 ;  /* 0x0000001a04047291 */ /* 0x000fe2000f8e18ff */
[----:B-1----:R-:W-:-:S04]  /*4760*/  LOP3.LUT R3, R2, UR5, RZ, 0x3c, !PT ;  /* 0x0000000502037c12 */ /* 0x002fc8000f8e3cff */
[----:B------:R-:W-:-:S04]  /*4770*/  SHF.L.U32 R3, R3, 0x1f, RZ ;  /* 0x0000001f03037819 */ /* 0x000fc800000006ff */
[----:B------:R-:W1:Y:S02]  /*4780*/  SYNCS.PHASECHK.TRANS64.TRYWAIT P0, [UR4], R3 ;  /* 0x00000003ff0075a7 */ /* 0x000e640008001104 */
[----:B-1----:R-:W-:Y:S05]  /*4790*/  @!P0 BRA `(.L_x_89) ;  /* 0x00000030004c8947 */ /* 0x002fea0003800000 */
.L_x_178:
[----:B------:R-:W-:Y:S01]  /*47a0*/  NOP ;  /* 0x0000000000007918 */ /* 0x000fe20000000000 */
[----:B-1----:R-:W1:Y:S01]  /*47b0*/  LDS R0, [UR8+0x14] ;  /* 0x00001408ff007984 */ /* 0x002e620008000800 */
[----:B------:R-:W-:Y:S01]  /*47c0*/  ULOP3.LUT UR4, UR42, 0xffff, URZ, 0xc0, !UPT ;  /* 0x0000ffff2a047892 */ /* 0x000fe2000f8ec0ff */
[----:B------:R-:W-:Y:S01]  /*47d0*/  UMOV UR5, 0xffff ;  /* 0x0000ffff00057882 */ /* 0x000fe20000000000 */
[----:B------:R-:W-:Y:S02]  /*47e0*/  UMOV UR6, 0x1 ;  /* 0x0000000100067882 */ /* 0x000fe40000000000 */
[----:B------:R-:W-:-:S04]  /*47f0*/  USHF.R.U32.HI UR4, URZ, 0x5, UR4 ;  /* 0x00000005ff047899 */ /* 0x000fc80008011604 */
[----:B------:R-:W-:Y:S02]  /*4800*/  USHF.L.U32 UR5, UR5, UR4, URZ ;  /* 0x0000000405057299 */ /* 0x000fe400080006ff */
[----:B------:R-:W-:-:S04]  /*4810*/  USHF.L.U32 UR4, UR6, UR4, URZ ;  /* 0x0000000406047299 */ /* 0x000fc800080006ff */
[----:B-1----:R-:W-:-:S04]  /*4820*/  LOP3.LUT R0, R0, UR5, RZ, 0xc0, !PT ;  /* 0x0000000500007c12 */ /* 0x002fc8000f8ec0ff */
[----:B------:R-:W-:-:S13]  /*4830*/  ISETP.NE.AND P0, PT, R0, UR5, PT ;  /* 0x0000000500007c0c */ /* 0x000fda000bf05270 */
[----:B------:R-:W-:Y:S05]  /*4840*/  @P0 BRA `(.L_x_90) ;  /* 0x0000000000580947 */ /* 0x000fea0003800000 */
[----:B------:R-:W1:Y:S02]  /*4850*/  LDS R0, [UR8+0x18] ;  /* 0x00001808ff007984 */ /* 0x000e640008000800 */
[----:B-1----:R-:W-:-:S04]  /*4860*/  LOP3.LUT R0, R0, UR4, RZ, 0xc0, !PT ;  /* 0x0000000400007c12 */ /* 0x002fc8000f8ec0ff */
[----:B------:R-:W-:-:S13]  /*4870*/  ISETP.NE.AND P0, PT, R0, UR4, PT ;  /* 0x0000000400007c0c */ /* 0x000fda000bf05270 */
[----:B------:R-:W-:Y:S05]  /*4880*/  @P0 BRA `(.L_x_91) ;  /* 0x00000000003c0947 */ /* 0x000fea0003800000 */
[----:B------:R-:W1:Y:S01]  /*4890*/  S2R R2, SR_LANEID ;  /* 0x0000000000027919 */ /* 0x000e620000000000 */
[----:B------:R-:W-:Y:S01]  /*48a0*/  ULOP3.LUT UR5, URZ, UR5, URZ, 0x33, !UPT ;  /* 0x00000005ff057292 */ /* 0x000fe2000f8e33ff */
[----:B------:R-:W-:Y:S01]  /*48b0*/  LOP3.LUT R4, RZ, UR4, RZ, 0x33, !PT ;  /* 0x00000004ff047c12 */ /* 0x000fe2000f8e33ff */
[----:B------:R-:W-:Y:S02]  /*48c0*/  VOTEU.ANY UR4, UPT, PT ;  /* 0x0000000000047886 */ /* 0x000fe400038e0100 */
[----:B------:R-:W-:Y:S01]  /*48d0*/  UFLO.U32 UR4, UR4 ;  /* 0x00000004000472bd */ /* 0x000fe200080e0000 */
[----:B------:R-:W2:Y:S01]  /*48e0*/  REDUX UR6, R4 ;  /* 0x00000000040673c4 */ /* 0x000ea20000000000 */
[----:B------:R-:W-:-:S06]  /*48f0*/  IMAD.U32 R0, RZ, RZ, UR5 ;  /* 0x00000005ff007e24 */ /* 0x000fcc000f8e00ff */
[----:B------:R4:W-:Y:S01]  /*4900*/  UTCATOMSWS.AND URZ, UR5 ;  /* 0x0000000500ff79e3 */ /* 0x0009e20008000000 */
[----:B------:R-:W3:Y:S01]  /*4910*/  REDUX UR7, R0 ;  /* 0x00000000000773c4 */ /* 0x000ee20000000000 */
[----:B-1----:R-:W-:Y:S01]  /*4920*/  ISETP.EQ.U32.AND P0, PT, R2, UR4, PT ;  /* 0x0000000402007c0c */ /* 0x002fe2000bf02070 */
[----:B--2---:R-:W-:Y:S01]  /*4930*/  IMAD.U32 R2, RZ, RZ, UR6 ;  /* 0x00000006ff027e24 */ /* 0x004fe2000f8e00ff */
[----:B---3--:R-:W-:-:S11]  /*4940*/  MOV R3, UR7 ;  /* 0x0000000700037c02 */ /* 0x008fd60008000f00 */
[----:B------:R4:W-:Y:S04]  /*4950*/  @P0 ATOMS.AND RZ, [UR8+0x14], R3 ;  /* 0x00001403ffff098c */ /* 0x0009e8000a800008 */
[----:B------:R4:W-:Y:S01]  /*4960*/  @P0 ATOMS.AND RZ, [UR8+0x18], R2 ;  /* 0x00001802ffff098c */ /* 0x0009e2000a800008 */
[----:B------:R-:W-:Y:S05]  /*4970*/  BRA `(.L_x_92) ;  /* 0x0000000000147947 */ /* 0x000fea0003800000 */
.L_x_91:
[----:B------:R-:W-:Y:S02]  /*4980*/  MOV R2, 0x49a0 ;  /* 0x000049a000027802 */ /* 0x000fe40000000f00 */
[----:B---3-5:R-:W-:Y:S05]  /*4990*/  CALL.REL.NOINC `($__internal_0_$__cuda_sm10x_tcgen05_guardrail_trap_col_being_dealloced_not_returned_by_alloc) ;  /* 0x00000030006c7944 */ /* 0x028fea0003c00000 */
[----:B------:R-:W-:Y:S05]  /*49a0*/  BRA `(.L_x_92) ;  /* 0x0000000000087947 */ /* 0x000fea0003800000 */
.L_x_90:
[----:B------:R-:W-:Y:S02]  /*49b0*/  MOV R2, 0x49d0 ;  /* 0x000049d000027802 */ /* 0x000fe40000000f00 */
[----:B---3-5:R-:W-:Y:S05]  /*49c0*/  CALL.REL.NOINC `($__internal_2_$__cuda_sm10x_tcgen05_guardrail_trap_unallocated_columns_being_dealloced) ;  /* 0x0000003000787944 */ /* 0x028fea0003c00000 */
.L_x_92:
[----:B------:R-:W-:Y:S01]  /*49d0*/  NOP ;  /* 0x0000000000007918 */ /* 0x000fe20000000000 */
[----:B----4-:R-:W-:Y:S05]  /*49e0*/  EXIT ;  /* 0x000000000000794d */ /* 0x010fea0003800000 */
.L_x_74:
[----:B------:R-:W-:-:S09]  /*49f0*/  UISETP.NE.OR UP0, UPT, UR18, 0x3, !UP3 ;  /* 0x000000031200788c */ /* 0x000fd2000df05670 */
[----:B------:R-:W-:Y:S05]  /*4a00*/  BRA.U UP0, `(.L_x_93) ;  /* 0x0000000d003c7547 */ /* 0x000fea000b800000 */
[----:B------:R-:W2:Y:S01]  /*4a10*/  LDCU.64 UR4, c[0x0][0x888] ;  /* 0x00011100ff0477ac */ /* 0x000ea20008000a00 */
[----:B------:R-:W3:Y:S01]  /*4a20*/  S2UR UR10, SR_CgaCtaId ;  /* 0x00000000000a79c3 */ /* 0x000ee20000008800 */
[----:B------:R-:W-:Y:S02]  /*4a30*/  HFMA2 R9, -RZ, RZ, 0, 0 ;  /* 0x00000000ff097431 */ /* 0x000fe400000001ff */
[----:B------:R-:W-:Y:S01]  /*4a40*/  IMAD.MOV.U32 R11, RZ, RZ, 0x1 ;  /* 0x00000001ff0b7424 */ /* 0x000fe200078e00ff */
[----:B------:R-:W4:Y:S01]  /*4a50*/  LDCU UR33, c[0x0][0x370] ;  /* 0x00006e00ff2177ac */ /* 0x000f220008000800 */
[----:B------:R-:W-:Y:S01]  /*4a60*/  IMAD.MOV.U32 R10, RZ, RZ, RZ ;  /* 0x000000ffff0a7224 */ /* 0x000fe200078e00ff */
[----:B------:R-:W-:Y:S01]  /*4a70*/  MOV R8, 0x400 ;  /* 0x0000040000087802 */ /* 0x000fe20000000f00 */
[----:B------:R-:W4:Y:S01]  /*4a80*/  LDCU.128 UR28, c[0x0][0xb10] ;  /* 0x00016200ff1c77ac */ /* 0x000f220008000c00 */
[----:B------:R-:W1:Y:S01]  /*4a90*/  LDC.64 R12, c[0x0][0x348] ;  /* 0x0000d200ff0c7b82 */ /* 0x000e620000000a00 */
[----:B------:R-:W3:Y:S01]  /*4aa0*/  LDCU UR32, c[0x0][0x374] ;  /* 0x00006e80ff2077ac */ /* 0x000ee20008000800 */
[----:B------:R-:W3:Y:S01]  /*4ab0*/  LDCU.64 UR26, c[0x0][0x890] ;  /* 0x00011200ff1a77ac */ /* 0x000ee20008000a00 */
[----:B--2---:R-:W-:Y:S01]  /*4ac0*/  UISETP.NE.U32.AND UP0, UPT, UR4, URZ, UPT ;  /* 0x000000ff0400728c */ /* 0x004fe2000bf05070 */
[----:B------:R-:W2:Y:S01]  /*4ad0*/  LDCU UR16, c[0x0][0xb0c] ;  /* 0x00016180ff1077ac */ /* 0x000ea20008000800 */
[----:B------:R-:W2:Y:S01]  /*4ae0*/  LDCU UR39, c[0x0][0xb20] ;  /* 0x00016400ff2777ac */ /* 0x000ea20008000800 */
[----:B------:R-:W2:Y:S01]  /*4af0*/  LDCU UR4, c[0x0][0xb30] ;  /* 0x00016600ff0477ac */ /* 0x000ea20008000800 */
[----:B------:R-:W-:Y:S01]  /*4b00*/  UMOV UR17, 0x400 ;  /* 0x0000040000117882 */ /* 0x000fe20000000000 */
[----:B----4-:R-:W-:-:S02]  /*4b10*/  UIMAD.WIDE.U32 UR6, UR33, UR28, URZ ;  /* 0x0000001c210672a5 */ /* 0x010fc4000f8e00ff */
[----:B---3--:R-:W-:Y:S02]  /*4b20*/  UIMAD.WIDE.U32 UR8, UR32, UR31, URZ ;  /* 0x0000001f200872a5 */ /* 0x008fe4000f8e00ff */
[----:B------:R-:W-:Y:S02]  /*4b30*/  ULEA UR17, UR10, UR17, 0x18 ;  /* 0x000000110a117291 */ /* 0x000fe4000f8ec0ff */
[----:B------:R-:W-:Y:S02]  /*4b40*/  UISETP.NE.U32.AND UP6, UPT, UR26, URZ, UPT ;  /* 0x000000ff1a00728c */ /* 0x000fe4000bfc5070 */
[----:B------:R-:W-:Y:S02]  /*4b50*/  UIADD3 UR34, UPT, UPT, UR17, 0x160, URZ ;  /* 0x0000016011227890 */ /* 0x000fe4000fffe0ff */
[----:B------:R-:W-:Y:S02]  /*4b60*/  UISETP.NE.AND.EX UP5, UPT, UR5, URZ, UPT, UP0 ;  /* 0x000000ff0500728c */ /* 0x000fe4000bfa5300 */
[----:B------:R-:W-:Y:S01]  /*4b70*/  UISETP.NE.AND UP0, UPT, UR41, 0x1, UPT ;  /* 0x000000012900788c */ /* 0x000fe2000bf05270 */
[----:B------:R-:W-:Y:S01]  /*4b80*/  UMOV UR6, UR7 ;  /* 0x0000000700067c82 */ /* 0x000fe20008000000 */
[----:B------:R-:W-:Y:S01]  /*4b90*/  UMOV UR35, UR9 ;  /* 0x0000000900237c82 */ /* 0x000fe20008000000 */
[----:B------:R-:W-:-:S02]  /*4ba0*/  USEL UR38, URZ, 0x1, UP4 ;  /* 0x00000001ff267887 */ /* 0x000fc4000a000000 */
[----:B--2---:R-:W-:Y:S02]  /*4bb0*/  UISETP.NE.AND UP0, UPT, UR16, 0x1, UPT ;  /* 0x000000011000788c */ /* 0x004fe4000bf05270 */
[----:B------:R-:W-:Y:S02]  /*4bc0*/  UPLOP3.LUT UP4, UPT, UPT, UPT, UPT, 0x40, 0x4 ;  /* 0x000000000004789c */ /* 0x000fe40003f8e870 */
[----:B------:R-:W-:Y:S01]  /*4bd0*/  UISETP.GE.AND UP2, UPT, UR41, 0x1, UPT ;  /* 0x000000012900788c */ /* 0x000fe2000bf46270 */
[----:B------:R-:W2:Y:S01]  /*4be0*/  LDCU.64 UR14, c[0x0][0xb28] ;  /* 0x00016500ff0e77ac */ /* 0x000ea20008000a00 */
[----:B------:R-:W-:Y:S02]  /*4bf0*/  UISETP.NE.AND.EX UP6, UPT, UR27, URZ, UPT, UP6 ;  /* 0x000000ff1b00728c */ /* 0x000fe4000bfc5360 */
[----:B------:R-:W-:Y:S02]  /*4c00*/  UPRMT UR34, UR10, 0x654, UR34 ;  /* 0x000006540a227896 */ /* 0x000fe40008000022 */
[----:B------:R-:W-:-:S02]  /*4c10*/  USHF.R.U32.HI UR37, URZ, UR29, UR6 ;  /* 0x0000001dff257299 */ /* 0x000fc40008011606 */
[----:B------:R-:W-:Y:S02]  /*4c20*/  USHF.R.U32.HI UR35, URZ, UR39, UR35 ;  /* 0x00000027ff237299 */ /* 0x000fe40008011623 */
[----:B------:R-:W-:Y:S02]  /*4c30*/  UISETP.NE.AND UP0, UPT, UR30, 0x1, UPT ;  /* 0x000000011e00788c */ /* 0x000fe4000bf05270 */
[----:B-1----:R-:W-:-:S11]  /*4c40*/  UISETP.NE.AND UP3, UPT, UR4, 0x1, UPT ;  /* 0x000000010400788c */ /* 0x002fd6000bf65270 */
.L_x_101:
[C---:B------:R-:W-:Y:S02]  /*4c50*/  LEA R3, R10.reuse, UR17, 0x3 ;  /* 0x000000110a037c11 */ /* 0x040fe4000f8e18ff */
[----:B------:R-:W-:Y:S02]  /*4c60*/  SHF.L.U32 R0, R9, 0x1f, RZ ;  /* 0x0000001f09007819 */ /* 0x000fe400000006ff */
[----:B------:R-:W-:Y:S02]  /*4c70*/  LEA R5, R10, UR17, 0x4 ;  /* 0x000000110a057c11 */ /* 0x000fe4000f8e20ff */
[----:B-1----:R-:W1:Y:S02]  /*4c80*/  SYNCS.PHASECHK.TRANS64.TRYWAIT P0, [R3+URZ+0x180], R0 ;  /* 0x00018000030075a7 */ /* 0x002e6400080011ff */
[----:B-1----:R-:W-:Y:S05]  /*4c90*/  @!P0 BRA `(.L_x_94) ;  /* 0x0000002c00248947 */ /* 0x002fea0003800000 */
.L_x_179:
        /* <DEDUP_REMOVED lines=8> */
[----:B---3--:R-:W-:Y:S11]  /*4d20*/  LOP3.LUT P0, RZ, R6, 0x1, RZ, 0xc0, !PT ;  /* 0x0000000106ff7812 */ /* 0x008ff6000780c0ff */
[----:B------:R-:W-:Y:S02]  /*4d30*/  @!UPT UIADD3 URZ, UPT, UPT, URZ, URZ, URZ ;  /* 0x000000fffffff290 */ /* 0x000fe4000fffe0ff */
[----:B----4-:R-:W-:Y:S01]  /*4d40*/  VOTEU.ANY UP2, P0 ;  /* 0x0000000000ff7886 */ /* 0x010fe20000040100 */
[----:B------:R-:W-:Y:S11]  /*4d50*/  PLOP3.LUT P0, PT, PT, PT, UP2, 0x80, 0x8 ;  /* 0x000000000008781c */ /* 0x000ff60003f0f028 */
[----:B------:R-:W-:Y:S02]  /*4d60*/  @!UPT UIADD3 URZ, UPT, UPT, URZ, URZ, URZ ;  /* 0x000000fffffff290 */ /* 0x000fe4000fffe0ff */
[----:B-1----:R-:W-:Y:S02]  /*4d70*/  @P0 SHF.R.U32.HI R0, RZ, 0x10, R5 ;  /* 0x00000010ff000819 */ /* 0x002fe40000011605 */
[----:B------:R-:W-:Y:S02]  /*4d80*/  @P0 MOV R2, R4 ;  /* 0x0000000400020202 */ /* 0x000fe40000000f00 */
[----:B------:R-:W-:Y:S01]  /*4d90*/  @P0 R2UR UR4, R0 ;  /* 0x00000000000402ca */ /* 0x000fe200000e0000 */
[----:B------:R-:W-:Y:S01]  /*4da0*/  VIADD R0, R3, 0x190 ;  /* 0x0000019003007836 */ /* 0x000fe20000000000 */
[----:B------:R-:W-:Y:S02]  /*4db0*/  @P0 LOP3.LUT R4, R5, 0xffff, RZ, 0xc0, !PT ;  /* 0x0000ffff05040812 */ /* 0x000fe400078ec0ff */
[----:B------:R-:W-:Y:S02]  /*4dc0*/  @P0 R2UR UR6, R2 ;  /* 0x00000000020602ca */ /* 0x000fe400000e0000 */
[----:B------:R-:W-:Y:S02]  /*4dd0*/  PRMT R0, RZ, 0x654, R0 ;  /* 0x00000654ff007816 */ /* 0x000fe40000000000 */
[----:B------:R-:W-:Y:S02]  /*4de0*/  @P0 R2UR UR5, R4 ;  /* 0x00000000040502ca */ /* 0x000fe400000e0000 */
[----:B------:R1:W-:Y:S03]  /*4df0*/  SYNCS.ARRIVE.TRANS64.RED.A1T0 RZ, [R0+URZ], RZ ;  /* 0x000000ff00ff79a7 */ /* 0x0003e600081004ff */
[----:B------:R-:W-:Y:S04]  /*4e00*/  @UP2 UMOV UR25, UR4 ;  /* 0x0000000400192c82 */ /* 0x000fe80008000000 */
[----:B------:R-:W-:Y:S04]  /*4e10*/  @UP2 UMOV UR13, UR6 ;  /* 0x00000006000d2c82 */ /* 0x000fe80008000000 */
[----:B------:R-:W-:Y:S01]  /*4e20*/  @UP2 UMOV UR7, UR5 ;  /* 0x0000000500072c82 */ /* 0x000fe20008000000 */
[----:B------:R-:W-:Y:S05]  /*4e30*/  BRA.U !UP0, `(.L_x_95) ;  /* 0x0000000108c07547 */ /* 0x000fea000b800000 */
[----:B------:R-:W-:Y:S02]  /*4e40*/  UIMAD.WIDE.U32 UR10, UR7, UR31, URZ ;  /* 0x0000001f070a72a5 */ /* 0x000fe4000f8e00ff */
[----:B------:R-:W-:Y:S02]  /*4e50*/  UP2UR UR12, UPR, URZ, 0x4 ;  /* 0x00000004ff0c7883 */ /* 0x000fe40008000000 */
[----:B------:R-:W-:Y:S02]  /*4e60*/  UISETP.NE.AND UP2, UPT, UR30, 0x1, UPT ;  /* 0x000000011e00788c */ /* 0x000fe4000bf45270 */
[----:B------:R-:W-:Y:S02]  /*4e70*/  UIMAD.WIDE.U32 UR18, UR13, UR28, URZ ;  /* 0x0000001c0d1272a5 */ /* 0x000fe4000f8e00ff */
[----:B------:R-:W-:Y:S02]  /*4e80*/  USEL UR4, UR32, UR35, !UP2 ;  /* 0x0000002320047287 */ /* 0x000fe4000d000000 */
[----:B------:R-:W-:Y:S02]  /*4e90*/  UISETP.NE.AND UP0, UPT, UR16, 0x1, UPT ;  /* 0x000000011000788c */ /* 0x000fe4000bf05270 */
[----:B------:R-:W-:Y:S02]  /*4ea0*/  UP2UR UR24, UPR, URZ, 0x2 ;  /* 0x00000002ff187883 */ /* 0x000fe40008000000 */
[----:B------:R-:W-:Y:S02]  /*4eb0*/  UISETP.NE.AND UP1, UPT, UR41, 0x1, UPT ;  /* 0x000000012900788c */ /* 0x000fe4000bf25270 */
[----:B--2---:R-:W-:Y:S02]  /*4ec0*/  UIMAD.WIDE.U32 UR20, UR4, UR14, URZ ;  /* 0x0000000e041472a5 */ /* 0x004fe4000f8e00ff */
[----:B------:R-:W-:Y:S01]  /*4ed0*/  USEL UR8, UR33, UR37, !UP0 ;  /* 0x0000002521087287 */ /* 0x000fe2000c000000 */
[----:B------:R-:W-:Y:S02]  /*4ee0*/  UMOV UR5, UR11 ;  /* 0x0000000b00057c82 */ /* 0x000fe40008000000 */
[----:B------:R-:W-:Y:S02]  /*4ef0*/  USHF.R.U32.HI UR6, URZ, UR39, UR5 ;  /* 0x00000027ff067299 */ /* 0x000fe40008011605 */
[----:B------:R-:W-:Y:S02]  /*4f00*/  UIMAD.WIDE.U32 UR22, UR8, UR14, URZ ;  /* 0x0000000e081672a5 */ /* 0x000fe4000f8e00ff */
[----:B------:R-:W-:Y:S02]  /*4f10*/  USEL UR6, UR7, UR6, !UP2 ;  /* 0x0000000607067287 */ /* 0x000fe4000d000000 */
[----:B------:R-:W-:Y:S02]  /*4f20*/  UISETP.NE.AND UP2, UPT, UR12, URZ, UPT ;  /* 0x000000ff0c00728c */ /* 0x000fe4000bf45270 */
[----:B------:R-:W-:Y:S01]  /*4f30*/  UIMAD.WIDE.U32 UR10, UR6, UR14, URZ ;  /* 0x0000000e060a72a5 */ /* 0x000fe2000f8e00ff */
[----:B------:R-:W-:Y:S02]  /*4f40*/  UMOV UR5, UR19 ;  /* 0x0000001300057c82 */ /* 0x000fe40008000000 */
[----:B------:R-:W-:Y:S03]  /*4f50*/  USHF.R.U32.HI UR9, URZ, UR29, UR5 ;  /* 0x0000001dff097299 */ /* 0x000fe60008011605 */
[----:B------:R-:W-:Y:S02]  /*4f60*/  UMOV UR5, UR21 ;  /* 0x0000001500057c82 */ /* 0x000fe40008000000 */
[----:B------:R-:W-:Y:S03]  /*4f70*/  @UP1 USHF.R.U32.HI UR4, URZ, UR15, UR5 ;  /* 0x0000000fff041299 */ /* 0x000fe60008011605 */
[----:B------:R-:W-:Y:S01]  /*4f80*/  UMOV UR5, UR23 ;  /* 0x0000001700057c82 */ /* 0x000fe20008000000 */
[----:B------:R-:W-:Y:S02]  /*4f90*/  UIMAD UR4, UR41, UR4, URZ ;  /* 0x00000004290472a4 */ /* 0x000fe4000f8e02ff */
[----:B------:R-:W-:Y:S02]  /*4fa0*/  @UP1 USHF.R.U32.HI UR8, URZ, UR15, UR5 ;  /* 0x0000000fff081299 */ /* 0x000fe40008011605 */
[----:B------:R-:W-:Y:S02]  /*4fb0*/  USEL UR5, UR13, UR9, !UP0 ;  /* 0x000000090d057287 */ /* 0x000fe4000c000000 */
[----:B------:R-:W-:Y:S02]  /*4fc0*/  UIMAD UR9, UR41, UR8, URZ ;  /* 0x00000008290972a4 */ /* 0x000fe4000f8e02ff */
[----:B------:R-:W-:Y:S03]  /*4fd0*/  UISETP.GE.AND UP0, UPT, UR6, UR4, UPT ;  /* 0x000000040600728c */ /* 0x000fe6000bf06270 */
[----:B------:R-:W-:Y:S01]  /*4fe0*/  UMOV UR4, UR11 ;  /* 0x0000000b00047c82 */ /* 0x000fe20008000000 */
[----:B------:R-:W-:Y:S02]  /*4ff0*/  UISETP.GE.OR UP0, UPT, UR5, UR9, UP0 ;  /* 0x000000090500728c */ /* 0x000fe40008706670 */
[----:B------:R-:W-:Y:S02]  /*5000*/  USHF.R.U32.HI UR4, URZ, UR15, UR4 ;  /* 0x0000000fff047299 */ /* 0x000fe40008011604 */
[----:B------:R-:W-:Y:S02]  /*5010*/  UIMAD.WIDE.U32 UR10, UR5, UR14, URZ ;  /* 0x0000000e050a72a5 */ /* 0x000fe4000f8e00ff */
[----:B------:R-:W-:Y:S04]  /*5020*/  USEL UR12, UR6, UR4, !UP1 ;  /* 0x00000004060c7287 */ /* 0x000fe8000c800000 */
[----:B------:R-:W-:Y:S01]  /*5030*/  UIADD3 UR9, UPT, UPT, -UR12, URZ, URZ ;  /* 0x000000ff0c097290 */ /* 0x000fe2000fffe1ff */
[----:B------:R-:W-:Y:S02]  /*5040*/  @!UP0 UMOV UR4, UR11 ;  /* 0x0000000b00048c82 */ /* 0x000fe40008000000 */
[----:B------:R-:W-:Y:S02]  /*5050*/  @!UP0 USHF.R.U32.HI UR4, URZ, UR15, UR4 ;  /* 0x0000000fff048299 */ /* 0x000fe40008011604 */
[----:B------:R-:W-:Y:S02]  /*5060*/  UIMAD UR9, UR41, UR9, UR6 ;  /* 0x00000009290972a4 */ /* 0x000fe4000f8e0206 */
[----:B------:R-:W-:Y:S02]  /*5070*/  @!UP0 USEL UR4, UR5, UR4, !UP1 ;  /* 0x0000000405048287 */ /* 0x000fe4000c800000 */
[----:B------:R-:W-:Y:S02]  /*5080*/  UISETP.NE.AND UP1, UPT, UR24, URZ, UPT ;  /* 0x000000ff1800728c */ /* 0x000fe4000bf25270 */
[----:B------:R-:W-:Y:S02]  /*5090*/  @!UP0 UIMAD UR9, UR8, UR9, UR4 ;  /* 0x00000009080982a4 */ /* 0x000fe4000f8e0204 */
[----:B------:R-:W-:Y:S02]  /*50a0*/  @!UP0 UIADD3 UR10, UPT, UPT, UR12, -UR4, URZ ;  /* 0x800000040c0a8290 */ /* 0x000fe4000fffe0ff */
[----:B------:R-:W-:Y:S02]  /*50b0*/  UIADD3 UR4, UPT, UPT, -UR5, URZ, URZ ;  /* 0x000000ff05047290 */ /* 0x000fe4000fffe1ff */
[----:B------:R-:W-:Y:S02]  /*50c0*/  UIADD3 UR8, UPT, UPT, -UR6, URZ, URZ ;  /* 0x000000ff06087290 */ /* 0x000fe4000fffe1ff */
[----:B------:R-:W-:Y:S02]  /*50d0*/  @!UP0 UIMAD UR6, UR10, UR41, UR5 ;  /* 0x000000290a0682a4 */ /* 0x000fe4000f8e0205 */
[----:B------:R-:W-:Y:S02]  /*50e0*/  UIMAD UR13, UR16, UR4, UR13 ;  /* 0x00000004100d72a4 */ /* 0x000fe4000f8e020d */
[----:B------:R-:W-:Y:S01]  /*50f0*/  UIMAD UR7, UR30, UR8, UR7 ;  /* 0x000000081e0772a4 */ /* 0x000fe2000f8e0207 */
[----:B------:R-:W-:Y:S02]  /*5100*/  @!UP0 UMOV UR5, UR9 ;  /* 0x0000000900058c82 */ /* 0x000fe40008000000 */
[----:B------:R-:W-:Y:S02]  /*5110*/  UIMAD UR13, UR5, UR16, UR13 ;  /* 0x00000010050d72a4 */ /* 0x000fe4000f8e020d */
[----:B------:R-:W-:Y:S11]  /*5120*/  UIMAD UR7, UR6, UR30, UR7 ;  /* 0x0000001e060772a4 */ /* 0x000ff6000f8e0207 */
[----:B------:R-:W-:Y:S01]  /*5130*/  @!UPT UIADD3 URZ, UPT, UPT, URZ, URZ, URZ ;  /* 0x000000fffffff290 */ /* 0x000fe2000fffe0ff */
.L_x_95:
[----:B------:R-:W3:Y:S01]  /*5140*/  @!UP3 LDCU.128 UR20, c[0x0][0xb10] ;  /* 0x00016200ff14b7ac */ /* 0x000ee20008000c00 */
[----:B------:R-:W-:Y:S02]  /*5150*/  ISETP.NE.U32.AND P0, PT, RZ, UR26, PT ;  /* 0x0000001aff007c0c */ /* 0x000fe4000bf05070 */
[----:B------:R-:W-:Y:S02]  /*5160*/  SHF.L.U32 R2, R11, 0x1f, RZ ;  /* 0x0000001f0b027819 */ /* 0x000fe400000006ff */
[----:B------:R-:W-:Y:S01]  /*5170*/  ISETP.NE.AND.EX P0, PT, RZ, UR27, PT, P0 ;  /* 0x0000001bff007c0c */ /* 0x000fe2000bf05300 */
[----:B------:R-:W4:Y:S01]  /*5180*/  @!UP3 LDCU UR5, c[0x0][0xb0c] ;  /* 0x00016180ff05b7ac */ /* 0x000f220008000800 */
[----:B---3--:R-:W-:Y:S07]  /*5190*/  UIMAD.WIDE.U32 UR8, UR13, UR20, URZ ;  /* 0x000000140d0872a5 */ /* 0x008fee000f8e00ff */
[----:B------:R-:W-:Y:S01]  /*51a0*/  @!UP3 UMOV UR4, UR9 ;  /* 0x000000090004bc82 */ /* 0x000fe20008000000 */
[----:B----4-:R-:W-:Y:S02]  /*51b0*/  @!UP3 UISETP.NE.AND UP0, UPT, UR5, 0x1, UPT ;  /* 0x000000010500b88c */ /* 0x010fe4000bf05270 */
[----:B------:R-:W-:Y:S02]  /*51c0*/  @!UP3 USHF.R.U32.HI UR4, URZ, UR21, UR4 ;  /* 0x00000015ff04b299 */ /* 0x000fe40008011604 */
[----:B------:R-:W-:Y:S02]  /*51d0*/  UIMAD.WIDE.U32 UR8, UR7, UR23, URZ ;  /* 0x00000017070872a5 */ /* 0x000fe4000f8e00ff */
[----:B------:R-:W-:Y:S02]  /*51e0*/  @!UP3 USEL UR10, UR13, UR4, !UP0 ;  /* 0x000000040d0ab287 */ /* 0x000fe4000c000000 */
[----:B------:R-:W-:Y:S03]  /*51f0*/  @!UP3 UISETP.NE.AND UP0, UPT, UR22, 0x1, UPT ;  /* 0x000000011600b88c */ /* 0x000fe6000bf05270 */
[----:B------:R-:W-:Y:S02]  /*5200*/  @!UP3 UMOV UR6, UR9 ;  /* 0x000000090006bc82 */ /* 0x000fe40008000000 */
[----:B------:R-:W3:Y:S02]  /*5210*/  @!UP3 LDCU UR4, c[0x0][0xb20] ;  /* 0x00016400ff04b7ac */ /* 0x000ee40008000800 */
[----:B---3--:R-:W-:Y:S04]  /*5220*/  @!UP3 USHF.R.U32.HI UR6, URZ, UR4, UR6 ;  /* 0x00000004ff06b299 */ /* 0x008fe80008011606 */
[----:B------:R-:W-:Y:S04]  /*5230*/  @!UP3 USEL UR6, UR7, UR6, !UP0 ;  /* 0x000000060706b287 */ /* 0x000fe8000c000000 */
[----:B------:R-:W-:Y:S02]  /*5240*/  @!UP3 UIADD3 UR4, UPT, UPT, -UR10, UR6, URZ ;  /* 0x000000060a04b290 */ /* 0x000fe4000fffe1ff */
[----:B------:R-:W-:Y:S02]  /*5250*/  @!UP3 UIADD3 UR6, UPT, UPT, UR10, -UR6, URZ ;  /* 0x800000060a06b290 */ /* 0x000fe4000fffe0ff */
[----:B------:R-:W-:Y:S02]  /*5260*/  @!UP3 UIMAD UR13, UR4, UR5, UR13 ;  /* 0x00000005040db2a4 */ /* 0x000fe4000f8e020d */
[----:B------:R-:W-:Y:S01]  /*5270*/  @!UP3 UIMAD UR7, UR6, UR22, UR7 ;  /* 0x000000160607b2a4 */ /* 0x000fe2000f8e0207 */
[----:B------:R-:W-:Y:S11]  /*5280*/  BRA.U UP4, `(.L_x_96) ;  /* 0x0000000104107547 */ /* 0x000ff6000b800000 */
[----:B-1----:R-:W-:Y:S04]  /*5290*/  MOV R0, UR38 ;  /* 0x0000002600007c02 */ /* 0x002fe80008000f00 */
[----:B------:R-:W-:Y:S04]  /*52a0*/  SHF.L.U32 R3, R0, 0x1f, RZ ;  /* 0x0000001f00037819 */ /* 0x000fe800000006ff */
[----:B------:R-:W1:Y:S02]  /*52b0*/  SYNCS.PHASECHK.TRANS64.TRYWAIT P1, [UR17+0x178], R3 ;  /* 0x00017803ff0075a7 */ /* 0x000e640008021111 */
[----:B-1----:R-:W-:Y:S05]  /*52c0*/  @!P1 BRA `(.L_x_97) ;  /* 0x0000002400ac9947 */ /* 0x002fea0003800000 */
.L_x_96:
[----:B------:R-:W-:Y:S05]  /*52d0*/  BRA.U !UP6, `(.L_x_98) ;  /* 0x000000010e387547 */ /* 0x000fea000b800000 */
[----:B------:R-:W-:Y:S01]  /*52e0*/  UPLOP3.LUT UP1, UPT, UPT, UPT, UP5, 0x80, 0x8 ;  /* 0x000000000008789c */ /* 0x000fe20003f2f050 */
[----:B------:R-:W-:Y:S01]  /*52f0*/  HFMA2 R27, -RZ, RZ, 0, 5.9604644775390625e-08 ;  /* 0x00000001ff1b7431 */ /* 0x000fe200000001ff */
[----:B------:R-:W1:Y:S04]  /*5300*/  LDCU.64 UR8, c[0x0][0x358] ;  /* 0x00006b00ff0877ac */ /* 0x000e680008000a00 */
[----:B------:R-:W-:Y:S05]  /*5310*/  PLOP3.LUT P1, PT, PT, PT, UP1, 0x80, 0x8 ;  /* 0x000000000008781c */ /* 0x000fea0003f2f018 */
[----:B------:R-:W3:Y:S01]  /*5320*/  @UP1 LDCU.64 UR4, c[0x0][0x888] ;  /* 0x00011100ff0417ac */ /* 0x000ee20008000a00 */
[----:B------:R-:W-:Y:S04]  /*5330*/  @UP1 UIMAD UR6, UR36, UR26, URZ ;  /* 0x0000001a240612a4 */ /* 0x000fe8000f8e02ff */
[----:B---3--:R-:W-:Y:S06]  /*5340*/  @UP1 UIMAD.WIDE UR4, UR6, 0x4, UR4 ;  /* 0x00000004060418a5 */ /* 0x008fec000f8e0204 */
[----:B------:R-:W-:Y:S02]  /*5350*/  IMAD.U32 R4, RZ, RZ, UR4 ;  /* 0x00000004ff047e24 */ /* 0x000fe4000f8e00ff */
[----:B------:R-:W-:Y:S05]  /*5360*/  IMAD.U32 R5, RZ, RZ, UR5 ;  /* 0x00000005ff057e24 */ /* 0x000fea000f8e00ff */
[----:B-1----:R-:W3:Y:S02]  /*5370*/  @P1 LDG.E R0, desc[UR8][R4.64] ;  /* 0x0000000804001981 */ /* 0x002ee4000c1e1900 */
[----:B---3--:R-:W-:Y:S01]  /*5380*/  @P1 R2UR UR45, R0 ;  /* 0x00000000002d12ca */ /* 0x008fe200000e0000 */
[----:B------:R-:W-:Y:S05]  /*5390*/  IMAD.MOV.U32 R0, RZ, RZ, 0x1 ;  /* 0x00000001ff007424 */ /* 0x000fea00078e00ff */
[----:B------:R-:W-:Y:S08]  /*53a0*/  @!P1 PRMT R27, R0, 0x7610, R27 ;  /* 0x00007610001b9816 */ /* 0x000ff0000000001b */
[----:B------:R-:W3:Y:S02]  /*53b0*/  @!UP1 LDCU UR45, c[0x0][0x880] ;  /* 0x00011000ff2d97ac */ /* 0x000ee40008000800 */
.L_x_98:
[----:B---3--:R-:W-:Y:S01]  /*53c0*/  @!P0 FSETP.EQ.AND P2, PT, RZ, UR45, PT ;  /* 0x0000002dff008c0b */ /* 0x008fe2000bf42000 */
[----:B------:R-:W-:Y:S01]  /*53d0*/  @!UPT UIADD3 URZ, UPT, UPT, URZ, URZ, URZ ;  /* 0x000000fffffff290 */ /* 0x000fe2000fffe0ff */
[----:B------:R-:W-:Y:S11]  /*53e0*/  @!P0 BRA `(.L_x_99) ;  /* 0x0000000000148947 */ /* 0x000ff60003800000 */
[----:B------:R-:W-:Y:S02]  /*53f0*/  LOP3.LUT P0, RZ, R27, 0xff, RZ, 0xc0, !PT ;  /* 0x000000ff1bff7812 */ /* 0x000fe4000780c0ff */
[----:B------:R-:W-:Y:S04]  /*5400*/  PLOP3.LUT P2, PT, PT, PT, UP1, 0x80, 0x8 ;  /* 0x000000000008781c */ /* 0x000fe80003f4f018 */
[----:B------:R-:W-:Y:S07]  /*5410*/  PLOP3.LUT P2, PT, P2, PT, PT, 0x8, 0x80 ;  /* 0x000000000080781c */ /* 0x000fee000174e170 */
[----:B------:R-:W-:Y:S11]  /*5420*/  @P0 FSETP.EQ.AND P2, PT, RZ, UR45, PT ;  /* 0x0000002dff000c0b */ /* 0x000ff6000bf42000 */
[----:B------:R-:W-:Y:S02]  /*5430*/  @!UPT UIADD3 URZ, UPT, UPT, URZ, URZ, URZ ;  /* 0x000000fffffff290 */ /* 0x000fe4000fffe0ff */
.L_x_99:
[----:B------:R-:W3:Y:S01]  /*5440*/  SYNCS.PHASECHK.TRANS64.TRYWAIT P0, [UR17+0x168], R2 ;  /* 0x00016802ff0075a7 */ /* 0x000ee20008001111 */
[----:B------:R-:W-:Y:S02]  /*5450*/  ELECT P1, URZ, PT ;  /* 0x0000000000ff782f */ /* 0x000fe40003820000 */
[----:B------:R-:W-:Y:S01]  /*5460*/  IADD3 R10, PT, PT, R10, 0x1, RZ ;  /* 0x000000010a0a7810 */ /* 0x000fe20007ffe0ff */
[----:B---3--:R-:W-:Y:S10]  /*5470*/  @!P0 BRA `(.L_x_100) ;  /* 0x0000002400588947 */ /* 0x008ff40003800000 */
.L_x_182:
[----:B------:R-:W-:Y:S01]  /*5480*/  PLOP3.LUT P1, PT, P2, P1, PT, 0xf2, 0x2f ;  /* 0x00000000002f781c */ /* 0x000fe20001723e72 */
[----:B------:R-:W-:Y:S01]  /*5490*/  UMOV UR18, 0x0 ;  /* 0x0000000000127882 */ /* 0x000fe20000000000 */
[----:B------:R-:W-:Y:S01]  /*54a0*/  UMOV UR19, 0x10000000 ;  /* 0x1000000000137882 */ /* 0x000fe20000000000 */
[----:B------:R-:W-:Y:S01]  /*54b0*/  UMOV UR12, UR36 ;  /* 0x00000024000c7c82 */ /* 0x000fe20008000000 */
[----:B------:R-:W-:Y:S01]  /*54c0*/  R2UR UR6, R29 ;  /* 0x000000001d0672ca */ /* 0x000fe200000e0000 */
[----:B------:R-:W-:Y:S01]  /*54d0*/  UMOV UR36, UR25 ;  /* 0x0000001900247c82 */ /* 0x000fe20008000000 */
[----:B------:R-:W-:Y:S01]  /*54e0*/  LOP3.LUT R11, R11, 0x1, RZ, 0x3c, !PT ;  /* 0x000000010b0b7812 */ /* 0x000fe200078e3cff */
[----:B------:R-:W-:Y:S06]  /*54f0*/  UPLOP3.LUT UP4, UPT, UPT, UPT, UPT, 0x80, 0x8 ;  /* 0x000000000008789c */ /* 0x000fec0003f8f070 */
[----:B-1----:R-:W-:Y:S01]  /*5500*/  @!P1 IADD3 R2, P0, PT, R12, 0x580, RZ ;  /* 0x000005800c029810 */ /* 0x002fe20007f1e0ff */
[----:B------:R-:W-:Y:S03]  /*5510*/  VOTEU.ALL UP0, P1 ;  /* 0x0000000000ff7886 */ /* 0x000fe60000800000 */
[----:B------:R-:W-:Y:S01]  /*5520*/  @!P1 R2UR UR5, R2 ;  /* 0x00000000020592ca */ /* 0x000fe200000e0000 */
[----:B------:R-:W-:Y:S01]  /*5530*/  @!P1 IMAD.X R0, RZ, RZ, R13, P0 ;  /* 0x000000ffff009224 */ /* 0x000fe200000e060d */
[----:B------:R-:W-:Y:S01]  /*5540*/  @!UP0 USHF.L.U32 UR10, UR48, 0x4, URZ ;  /* 0x00000004300a8899 */ /* 0x000fe200080006ff */
[----:B------:R-:W-:Y:S01]  /*5550*/  ISETP.NE.AND P0, PT, R10, 0x2, PT ;  /* 0x000000020a00780c */ /* 0x000fe20003f05270 */
[----:B------:R-:W-:Y:S02]  /*5560*/  @!UP0 USHF.L.U32 UR11, UR49, 0x6, URZ ;  /* 0x00000006310b8899 */ /* 0x000fe400080006ff */
[----:B------:R-:W-:Y:S01]  /*5570*/  @!P1 R2UR UR4, R0 ;  /* 0x00000000000492ca */ /* 0x000fe200000e0000 */
[----:B------:R-:W-:Y:S01]  /*5580*/  @!UP0 UIADD3 UR8, UPT, UPT, UR17, 0x280, URZ ;  /* 0x0000028011088890 */ /* 0x000fe2000fffe0ff */
[----:B------:R-:W-:Y:S01]  /*5590*/  SEL R0, RZ, 0x1, P0 ;  /* 0x00000001ff007807 */ /* 0x000fe20000000000 */
[----:B------:R-:W-:Y:S01]  /*55a0*/  @!UP0 UIADD3 UR9, UPT, UPT, UR17, 0x160, URZ ;  /* 0x0000016011098890 */ /* 0x000fe2000fffe0ff */
[----:B------:R-:W-:Y:S01]  /*55b0*/  SEL R10, R10, RZ, P0 ;  /* 0x000000ff0a0a7207 */ /* 0x000fe20000000000 */
[----:B------:R-:W-:Y:S01]  /*55c0*/  VOTEU.ALL UP0, P1 ;  /* 0x0000000000ff7886 */ /* 0x000fe20000800000 */
[----:B------:R-:W-:Y:S01]  /*55d0*/  LOP3.LUT R9, R9, R0, RZ, 0x3c, !PT ;  /* 0x0000000009097212 */ /* 0x000fe200078e3cff */
[----:B------:R-:W-:Y:S01]  /*55e0*/  IMAD.U32 R2, RZ, RZ, UR5 ;  /* 0x00000005ff027e24 */ /* 0x000fe2000f8e00ff */
[----:B------:R-:W-:Y:S02]  /*55f0*/  UIADD3 UR48, UPT, UPT, UR7, UR63, URZ ;  /* 0x0000003f07307290 */ /* 0x000fe4000fffe0ff */
[----:B------:R-:W-:Y:S03]  /*5600*/  UIADD3 UR49, UPT, UPT, UR13, UR6, URZ ;  /* 0x000000060d317290 */ /* 0x000fe6000fffe0ff */
[----:B------:R-:W-:Y:S01]  /*5610*/  IMAD.U32 R3, RZ, RZ, UR4 ;  /* 0x00000004ff037e24 */ /* 0x000fe2000f8e00ff */
[----:B------:R-:W-:Y:S04]  /*5620*/  @!P1 R2UR UR4, R2 ;  /* 0x00000000020492ca */ /* 0x000fe800000e0000 */
[----:B------:R-:W-:Y:S11]  /*5630*/  @!P1 R2UR UR5, R3 ;  /* 0x00000000030592ca */ /* 0x000ff600000e0000 */
[----:B------:R-:W-:Y:S02]  /*5640*/  @!UPT UIADD3 URZ, UPT, UPT, URZ, URZ, URZ ;  /* 0x000000fffffff290 */ /* 0x000fe4000fffe0ff */
[----:B------:R1:W-:Y:S01]  /*5650*/  @!UP0 UTMALDG.3D [UR8], [UR4], desc[UR18] ;  /* 0x00001208040085b4 */ /* 0x0003e20008011000 */
[----:B------:R1:W-:Y:S01]  /*5660*/  @!P1 SYNCS.ARRIVE.TRANS64.RED.A0TR RZ, [UR17+0x160], R8 ;  /* 0x00016008ffff99a7 */ /* 0x0003e20008300411 */
[----:B------:R-:W-:Y:S01]  /*5670*/  SYNCS.ARRIVE.TRANS64.RED.A1T0 RZ, [UR34], RZ ;  /* 0x000000ffffff79a7 */ /* 0x000fe20008100422 */
[----:B------:R-:W-:Y:S05]  /*5680*/  BRA.U UP2, `(.L_x_101) ;  /* 0xfffffff502707547 */ /* 0x000fea000b83ffff */
[----:B------:R-:W-:Y:S07]  /*5690*/  MOV R0, UR17 ;  /* 0x0000001100007c02 */ /* 0x000fee0008000f00 */
.L_x_102:
[----:B---3--:R-:W-:-:S04]  /*56a0*/  SHF.L.U32 R3, R11, 0x1f, RZ ;  /* 0x0000001f0b037819 */ /* 0x008fc800000006ff */
[----:B------:R3:W4:Y:S03]  /*56b0*/  SYNCS.PHASECHK.TRANS64.TRYWAIT P0, [R0+URZ+0x168], R3 ;  /* 0x00016803000075a7 */ /* 0x00072600080011ff */
[----:B----4-:R-:W-:Y:S05]  /*56c0*/  @!P0 NANOSLEEP.SYNCS 0x989680 ;  /* 0x009896800000895d */ /* 0x010fea0003900000 */
[----:B------:R-:W4:Y:S02]  /*56d0*/  @!P0 SYNCS.PHASECHK.TRANS64 P0, [R0+URZ+0x168], R3 ;  /* 0x00016803000085a7 */ /* 0x000f2400080010ff */
[----:B-12-4-:R-:W-:Y:S05]  /*56e0*/  @P0 EXIT ;  /* 0x000000000000094d */ /* 0x016fea0003800000 */
[----:B------:R-:W-:Y:S05]  /*56f0*/  BRA `(.L_x_102) ;  /* 0xfffffffc00e87947 */ /* 0x000fea000383ffff */
.L_x_93:
[----:B------:R-:W-:-:S06]  /*5700*/  UISETP.GE.AND UP0, UPT, UR18, 0x4, UPT ;  /* 0x000000041200788c */ /* 0x000fcc000bf06270 */
[----:B------:R-:W-:-:S13]  /*5710*/  PLOP3.LUT P0, PT, PT, PT, UP0, 0x80, 0x8 ;  /* 0x000000000008781c */ /* 0x000fda0003f0f008 */
[----:B-1----:R-:W-:Y:S05]  /*5720*/  @!P0 EXIT ;  /* 0x000000000000894d */ /* 0x002fea0003800000 */
[----:B------:R-:W1:Y:S08]  /*5730*/  S2UR UR4, SR_CgaCtaId ;  /* 0x00000000000479c3 */ /* 0x000e700000008800 */
[----:B------:R-:W-:Y:S01]  /*5740*/  BAR.SYNC.DEFER_BLOCKING 0x6, 0xa0 ;  /* 0x0182800000007b1d */ /* 0x000fe20000010000 */
[----:B------:R-:W-:Y:S01]  /*5750*/  SHF.R.U32.HI R26, RZ, 0x4, R33 ;  /* 0x00000004ff1a7819 */ /* 0x000fe20000011621 */
[C---:B------:R-:W-:Y:S01]  /*5760*/  IMAD.U32 R2, R33.reuse, 0x10000, RZ ;  /* 0x0001000021027824 */ /* 0x040fe200078e00ff */
[----:B------:R-:W-:Y:S01]  /*5770*/  CS2R R30, SRZ ;  /* 0x00000000001e7805 */ /* 0x000fe2000001ff00 */
[----:B------:R-:W-:Y:S01]  /*5780*/  IMAD.SHL.U32 R5, R33, 0x10, RZ ;  /* 0x0000001021057824 */ /* 0x000fe200078e00ff */
[----:B------:R-:W-:Y:S01]  /*5790*/  LOP3.LUT R26, R26, 0x1, RZ, 0xc0, !PT ;  /* 0x000000011a1a7812 */ /* 0x000fe200078ec0ff */
[----:B------:R-:W-:-:S02]  /*57a0*/  UMOV UR47, 0x400 ;  /* 0x00000400002f7882 */ /* 0x000fc40000000000 */
[----:B------:R-:W2:Y:S01]  /*57b0*/  LDC.64 R24, c[0x0][0x8b0] ;  /* 0x00022c00ff187b82 */ /* 0x000ea20000000a00 */
[----:B------:R-:W-:Y:S01]  /*57c0*/  LOP3.LUT R2, R2, 0x600000, RZ, 0xc0, !PT ;  /* 0x0060000002027812 */ /* 0x000fe200078ec0ff */
[----:B------:R-:W-:Y:S01]  /*57d0*/  IMAD.MOV.U32 R32, RZ, RZ, RZ ;  /* 0x000000ffff207224 */ /* 0x000fe200078e00ff */
[----:B------:R-:W-:Y:S01]  /*57e0*/  LOP3.LUT R5, R5, 0xf0, RZ, 0xc0, !PT ;  /* 0x000000f005057812 */ /* 0x000fe200078ec0ff */
[----:B------:R-:W-:Y:S01]  /*57f0*/  IMAD.MOV.U32 R34, RZ, RZ, RZ ;  /* 0x000000ffff227224 */ /* 0x000fe200078e00ff */
[----:B------:R-:W-:Y:S01]  /*5800*/  LOP3.LUT R26, R26, 0x60, R33, 0xf8, !PT ;  /* 0x000000601a1a7812 */ /* 0x000fe200078ef821 */
[----:B------:R-:W3:Y:S01]  /*5810*/  LDCU UR58, c[0x0][0x370] ;  /* 0x00006e00ff3a77ac */ /* 0x000ee20008000800 */
[----:B------:R-:W-:Y:S01]  /*5820*/  LOP3.LUT R33, R33, 0x60, RZ, 0xc0, !PT ;  /* 0x0000006021217812 */ /* 0x000fe200078ec0ff */
[----:B------:R-:W4:Y:S02]  /*5830*/  LDC.64 R22, c[0x0][0x8a8] ;  /* 0x00022a00ff167b82 */ /* 0x000f240000000a00 */
[----:B------:R-:W-:Y:S01]  /*5840*/  IMAD R26, R26, 0x8, R5 ;  /* 0x000000081a1a7824 */ /* 0x000fe200078e0205 */
[----:B------:R-:W2:Y:S01]  /*5850*/  LDCU UR44, c[0x0][0xb0c] ;  /* 0x00016180ff2c77ac */ /* 0x000ea20008000800 */
[----:B------:R-:W2:Y:S01]  /*5860*/  LDCU UR40, c[0x0][0xb30] ;  /* 0x00016600ff2877ac */ /* 0x000ea20008000800 */
[----:B-1----:R-:W-:Y:S01]  /*5870*/  ULEA UR47, UR4, UR47, 0x18 ;  /* 0x0000002f042f7291 */ /* 0x002fe2000f8ec0ff */
[----:B------:R-:W1:Y:S01]  /*5880*/  LDCU.64 UR56, c[0x0][0x888] ;  /* 0x00011100ff3877ac */ /* 0x000e620008000a00 */
[----:B------:R-:W1:Y:S07]  /*5890*/  LDCU.64 UR42, c[0x0][0xb28] ;  /* 0x00016500ff2a77ac */ /* 0x000e6e0008000a00 */
[----:B------:R-:W3:Y:S01]  /*58a0*/  LDS R3, [UR47+0x230] ;  /* 0x0002302fff037984 */ /* 0x000ee20008000800 */
[----:B------:R-:W1:Y:S01]  /*58b0*/  LDCU.64 UR60, c[0x0][0x890] ;  /* 0x00011200ff3c77ac */ /* 0x000e620008000a00 */
[----:B------:R-:W1:Y:S01]  /*58c0*/  LDCU.128 UR52, c[0x0][0xb10] ;  /* 0x00016200ff3477ac */ /* 0x000e620008000c00 */
[----:B------:R-:W1:Y:S01]  /*58d0*/  LDCU UR51, c[0x0][0x374] ;  /* 0x00006e80ff3377ac */ /* 0x000e620008000800 */
[----:B------:R-:W-:Y:S01]  /*58e0*/  UMOV UR39, URZ ;  /* 0x000000ff00277c82 */ /* 0x000fe20008000000 */
[----:B-1234-:R-:W-:-:S07]  /*58f0*/  IMAD.IADD R2, R3, 0x1, R2 ;  /* 0x0000000103027824 */ /* 0x01efce00078e0202 */
.L_x_115:
[C---:B------:R-:W-:Y:S02]  /*5900*/  LEA R8, R34.reuse, UR47, 0x3 ;  /* 0x0000002f22087c11 */ /* 0x040fe4000f8e18ff */
[----:B------:R-:W-:Y:S02]  /*5910*/  SHF.L.U32 R3, R31, 0x1f, RZ ;  /* 0x0000001f1f037819 */ /* 0x000fe400000006ff */
[----:B------:R-:W-:Y:S02]  /*5920*/  LEA R5, R34, UR47, 0x4 ;  /* 0x0000002f22057c11 */ /* 0x000fe4000f8e20ff */
[----:B-1----:R-:W1:Y:S02]  /*5930*/  SYNCS.PHASECHK.TRANS64.TRYWAIT P0, [R8+URZ+0x180], R3 ;  /* 0x00018003080075a7 */ /* 0x002e6400080011ff */
[----:B-12---:R-:W-:Y:S05]  /*5940*/  @!P0 BRA `(.L_x_103) ;  /* 0x00000020003c8947 */ /* 0x006fea0003800000 */
.L_x_183:
[----:B------:R-:W2:Y:S01]  /*5950*/  LDS.128 R4, [R5+0x210] ;  /* 0x0002100005047984 */ /* 0x000ea20000000c00 */
[----:B------:R-:W-:Y:S01]  /*5960*/  UISETP.GE.AND UP0, UPT, UR41, 0x1, UPT ;  /* 0x000000012900788c */ /* 0x000fe2000bf06270 */
[----:B------:R-:W-:Y:S01]  /*5970*/  @!PT LDS RZ, [RZ] ;  /* 0x00000000fffff984 */ /* 0x000fe20000000800 */
[----:B------:R-:W-:Y:S01]  /*5980*/  @!PT LDS RZ, [RZ] ;  /* 0x00000000fffff984 */ /* 0x000fe20000000800 */
[----:B------:R-:W-:Y:S01]  /*5990*/  @!PT LDS RZ, [RZ] ;  /* 0x00000000fffff984 */ /* 0x000fe20000000800 */
[----:B------:R-:W-:Y:S01]  /*59a0*/  @!PT LDS RZ, [RZ] ;  /* 0x00000000fffff984 */ /* 0x000fe20000000800 */
[----:B------:R3:W-:Y:S06]  /*59b0*/  MEMBAR.ALL.CTA ;  /* 0x0000000000007992 */ /* 0x0007ec0000008000 */
[----:B---3--:R-:W3:Y:S01]  /*59c0*/  FENCE.VIEW.ASYNC.S ;  /* 0x00000000000073c6 */ /* 0x008ee20000000000 */
[----:B--2---:R-:W-:Y:S11]  /*59d0*/  LOP3.LUT P0, RZ, R6, 0x1, RZ, 0xc0, !PT ;  /* 0x0000000106ff7812 */ /* 0x004ff6000780c0ff */
[----:B------:R-:W-:Y:S02]  /*59e0*/  @!UPT UIADD3 URZ, UPT, UPT, URZ, URZ, URZ ;  /* 0x000000fffffff290 */ /* 0x000fe4000fffe0ff */
[----:B---3--:R-:W-:Y:S01]  /*59f0*/  VOTEU.ANY UP1, P0 ;  /* 0x0000000000ff7886 */ /* 0x008fe20000020100 */
[----:B------:R-:W-:Y:S01]  /*5a00*/  PLOP3.LUT P0, PT, PT, PT, UP1, 0x80, 0x8 ;  /* 0x000000000008781c */ /* 0x000fe20003f0f018 */
[----:B------:R-:W-:Y:S11]  /*5a10*/  UP2UR UR50, UPR, URZ, 0x2 ;  /* 0x00000002ff327883 */ /* 0x000ff60008000000 */
[----:B------:R-:W-:Y:S01]  /*5a20*/  @!UPT UIADD3 URZ, UPT, UPT, URZ, URZ, URZ ;  /* 0x000000fffffff290 */ /* 0x000fe2000fffe0ff */
[----:B------:R-:W-:Y:S02]  /*5a30*/  @P0 SHF.R.U32.HI R0, RZ, 0x10, R5 ;  /* 0x00000010ff000819 */ /* 0x000fe40000011605 */
[----:B-1----:R-:W-:Y:S02]  /*5a40*/  @P0 MOV R3, R4 ;  /* 0x0000000400030202 */ /* 0x002fe40000000f00 */
        /* <DEDUP_REMOVED lines=11> */
[----:B------:R-:W2:Y:S01]  /*5b00*/  LDCU UR12, c[0x0][0xb20] ;  /* 0x00016400ff0c77ac */ /* 0x000ea20008000800 */
[----:B------:R-:W-:Y:S02]  /*5b10*/  UIMAD.WIDE.U32 UR4, UR51, UR55, URZ ;  /* 0x00000037330472a5 */ /* 0x000fe4000f8e00ff */
[----:B------:R-:W-:Y:S02]  /*5b20*/  UIMAD.WIDE.U32 UR6, UR58, UR52, URZ ;  /* 0x000000343a0672a5 */ /* 0x000fe4000f8e00ff */
[----:B------:R-:W-:Y:S02]  /*5b30*/  UISETP.NE.AND UP0, UPT, UR54, 0x1, UPT ;  /* 0x000000013600788c */ /* 0x000fe4000bf05270 */
[----:B------:R-:W-:Y:S02]  /*5b40*/  UIMAD.WIDE.U32 UR8, UR37, UR55, URZ ;  /* 0x00000037250872a5 */ /* 0x000fe4000f8e00ff */
[----:B------:R-:W-:Y:S02]  /*5b50*/  UISETP.NE.AND UP1, UPT, UR44, 0x1, UPT ;  /* 0x000000012c00788c */ /* 0x000fe4000bf25270 */
[----:B------:R-:W-:Y:S02]  /*5b60*/  UIMAD.WIDE.U32 UR10, UR38, UR52, URZ ;  /* 0x00000034260a72a5 */ /* 0x000fe4000f8e00ff */
[----:B------:R-:W-:Y:S01]  /*5b70*/  UISETP.NE.AND UP2, UPT, UR41, 0x1, UPT ;  /* 0x000000012900788c */ /* 0x000fe2000bf45270 */
[----:B------:R-:W-:Y:S02]  /*5b80*/  UMOV UR4, UR5 ;  /* 0x0000000500047c82 */ /* 0x000fe40008000000 */
[----:B--2---:R-:W-:Y:S03]  /*5b90*/  USHF.R.U32.HI UR5, URZ, UR12, UR4 ;  /* 0x0000000cff057299 */ /* 0x004fe60008011604 */
[----:B------:R-:W-:Y:S02]  /*5ba0*/  UMOV UR4, UR7 ;  /* 0x0000000700047c82 */ /* 0x000fe40008000000 */
[----:B------:R-:W-:Y:S02]  /*5bb0*/  USHF.R.U32.HI UR7, URZ, UR53, UR4 ;  /* 0x00000035ff077299 */ /* 0x000fe40008011604 */
[----:B------:R-:W-:Y:S02]  /*5bc0*/  USEL UR4, UR51, UR5, !UP0 ;  /* 0x0000000533047287 */ /* 0x000fe4000c000000 */
[----:B------:R-:W-:Y:S01]  /*5bd0*/  USEL UR7, UR58, UR7, !UP1 ;  /* 0x000000073a077287 */ /* 0x000fe2000c800000 */
[----:B------:R-:W-:Y:S01]  /*5be0*/  UMOV UR5, UR9 ;  /* 0x0000000900057c82 */ /* 0x000fe20008000000 */
[----:B------:R-:W-:Y:S02]  /*5bf0*/  UIMAD.WIDE.U32 UR8, UR4, UR42, URZ ;  /* 0x0000002a040872a5 */ /* 0x000fe4000f8e00ff */
[----:B------:R-:W-:Y:S03]  /*5c00*/  USHF.R.U32.HI UR6, URZ, UR12, UR5 ;  /* 0x0000000cff067299 */ /* 0x000fe60008011605 */
[----:B------:R-:W-:Y:S01]  /*5c10*/  UMOV UR5, UR11 ;  /* 0x0000000b00057c82 */ /* 0x000fe20008000000 */
[----:B------:R-:W-:Y:S02]  /*5c20*/  UIMAD.WIDE.U32 UR10, UR7, UR42, URZ ;  /* 0x0000002a070a72a5 */ /* 0x000fe4000f8e00ff */
[----:B------:R-:W-:Y:S02]  /*5c30*/  USEL UR6, UR37, UR6, !UP0 ;  /* 0x0000000625067287 */ /* 0x000fe4000c000000 */
[----:B------:R-:W-:Y:S01]  /*5c40*/  USHF.R.U32.HI UR5, URZ, UR53, UR5 ;  /* 0x00000035ff057299 */ /* 0x000fe20008011605 */
[----:B------:R-:W-:Y:S02]  /*5c50*/  UMOV UR8, UR9 ;  /* 0x0000000900087c82 */ /* 0x000fe40008000000 */
[----:B------:R-:W-:Y:S01]  /*5c60*/  UMOV UR10, UR11 ;  /* 0x0000000b000a7c82 */ /* 0x000fe20008000000 */
[----:B------:R-:W-:Y:S02]  /*5c70*/  @UP2 USHF.R.U32.HI UR4, URZ, UR43, UR8 ;  /* 0x0000002bff042299 */ /* 0x000fe40008011608 */
[----:B------:R-:W-:Y:S02]  /*5c80*/  @UP2 USHF.R.U32.HI UR7, URZ, UR43, UR10 ;  /* 0x0000002bff072299 */ /* 0x000fe4000801160a */
[----:B------:R-:W-:Y:S02]  /*5c90*/  UIMAD UR4, UR41, UR4, URZ ;  /* 0x00000004290472a4 */ /* 0x000fe4000f8e02ff */
[----:B------:R-:W-:Y:S02]  /*5ca0*/  UIMAD.WIDE.U32 UR10, UR6, UR42, URZ ;  /* 0x0000002a060a72a5 */ /* 0x000fe4000f8e00ff */
[----:B------:R-:W-:Y:S02]  /*5cb0*/  USEL UR5, UR38, UR5, !UP1 ;  /* 0x0000000526057287 */ /* 0x000fe4000c800000 */
[----:B------:R-:W-:Y:S02]  /*5cc0*/  UIMAD UR8, UR41, UR7, URZ ;  /* 0x00000007290872a4 */ /* 0x000fe4000f8e02ff */
[----:B------:R-:W-:Y:S03]  /*5cd0*/  UISETP.GE.AND UP0, UPT, UR6, UR4, UPT ;  /* 0x000000040600728c */ /* 0x000fe6000bf06270 */
[----:B------:R-:W-:Y:S01]  /*5ce0*/  UMOV UR4, UR11 ;  /* 0x0000000b00047c82 */ /* 0x000fe20008000000 */
[----:B------:R-:W-:Y:S02]  /*5cf0*/  UISETP.GE.OR UP0, UPT, UR5, UR8, UP0 ;  /* 0x000000080500728c */ /* 0x000fe40008706670 */
[----:B------:R-:W-:Y:S02]  /*5d00*/  USHF.R.U32.HI UR4, URZ, UR43, UR4 ;  /* 0x0000002bff047299 */ /* 0x000fe40008011604 */
[----:B------:R-:W-:Y:S02]  /*5d10*/  UIMAD.WIDE.U32 UR8, UR5, UR42, URZ ;  /* 0x0000002a050872a5 */ /* 0x000fe4000f8e00ff */
[----:B------:R-:W-:Y:S02]  /*5d20*/  USEL UR11, UR6, UR4, !UP2 ;  /* 0x00000004060b7287 */ /* 0x000fe4000d000000 */
[----:B------:R-:W-:Y:S02]  /*5d30*/  UIADD3 UR8, UPT, UPT, -UR5, URZ, URZ ;  /* 0x000000ff05087290 */ /* 0x000fe4000fffe1ff */
[----:B------:R-:W-:Y:S01]  /*5d40*/  UIADD3 UR10, UPT, UPT, -UR11, URZ, URZ ;  /* 0x000000ff0b0a7290 */ /* 0x000fe2000fffe1ff */
[----:B------:R-:W-:Y:S01]  /*5d50*/  @!UP0 UMOV UR4, UR9 ;  /* 0x0000000900048c82 */ /* 0x000fe20008000000 */
[----:B------:R-:W-:Y:S02]  /*5d60*/  UIADD3 UR9, UPT, UPT, -UR6, URZ, URZ ;  /* 0x000000ff06097290 */ /* 0x000fe4000fffe1ff */
[----:B------:R-:W-:Y:S02]  /*5d70*/  @!UP0 USHF.R.U32.HI UR4, URZ, UR43, UR4 ;  /* 0x0000002bff048299 */ /* 0x000fe40008011604 */
[----:B------:R-:W-:Y:S02]  /*5d80*/  UIMAD UR10, UR41, UR10, UR6 ;  /* 0x0000000a290a72a4 */ /* 0x000fe4000f8e0206 */
[----:B------:R-:W-:Y:S04]  /*5d90*/  @!UP0 USEL UR4, UR5, UR4, !UP2 ;  /* 0x0000000405048287 */ /* 0x000fe8000d000000 */
[----:B------:R-:W-:Y:S02]  /*5da0*/  @!UP0 UIMAD UR10, UR7, UR10, UR4 ;  /* 0x0000000a070a82a4 */ /* 0x000fe4000f8e0204 */
[----:B------:R-:W-:Y:S02]  /*5db0*/  @!UP0 UIADD3 UR11, UPT, UPT, UR11, -UR4, URZ ;  /* 0x800000040b0b8290 */ /* 0x000fe4000fffe0ff */
[----:B------:R-:W-:Y:S02]  /*5dc0*/  UIMAD UR7, UR44, UR8, UR38 ;  /* 0x000000082c0772a4 */ /* 0x000fe4000f8e0226 */
[----:B------:R-:W-:Y:S02]  /*5dd0*/  @!UP0 UIMAD UR6, UR11, UR41, UR5 ;  /* 0x000000290b0682a4 */ /* 0x000fe4000f8e0205 */
[----:B------:R-:W-:Y:S01]  /*5de0*/  UIMAD UR4, UR54, UR9, UR37 ;  /* 0x00000009360472a4 */ /* 0x000fe2000f8e0225 */
[----:B------:R-:W-:Y:S02]  /*5df0*/  @!UP0 UMOV UR5, UR10 ;  /* 0x0000000a00058c82 */ /* 0x000fe40008000000 */
[----:B------:R-:W-:Y:S02]  /*5e00*/  UIMAD UR38, UR5, UR44, UR7 ;  /* 0x0000002c052672a4 */ /* 0x000fe4000f8e0207 */
[----:B------:R-:W-:Y:S11]  /*5e10*/  UIMAD UR37, UR6, UR54, UR4 ;  /* 0x00000036062572a4 */ /* 0x000ff6000f8e0204 */
[----:B------:R-:W-:Y:S01]  /*5e20*/  @!UPT UIADD3 URZ, UPT, UPT, URZ, URZ, URZ ;  /* 0x000000fffffff290 */ /* 0x000fe2000fffe0ff */
.L_x_104:
[----:B------:R-:W-:Y:S01]  /*5e30*/  UISETP.NE.AND UP0, UPT, UR40, 0x1, UPT ;  /* 0x000000012800788c */ /* 0x000fe2000bf05270 */
[----:B------:R-:W-:Y:S01]  /*5e40*/  ISETP.NE.U32.AND P1, PT, R24, RZ, PT ;  /* 0x000000ff1800720c */ /* 0x000fe20003f25070 */
[----:B------:R-:W-:Y:S02]  /*5e50*/  ULEA.HI UR4, UR39, UR39, URZ, 0x1 ;  /* 0x0000002727047291 */ /* 0x000fe4000f8f08ff */
[----:B------:R-:W-:Y:S01]  /*5e60*/  UISETP.NE.U32.AND UP3, UPT, UR60, URZ, UPT ;  /* 0x000000ff3c00728c */ /* 0x000fe2000bf65070 */
[----:B------:R-:W-:Y:S01]  /*5e70*/  ISETP.NE.AND.EX P1, PT, R25, RZ, PT, P1 ;  /* 0x000000ff1900720c */ /* 0x000fe20003f25310 */
[----:B------:R-:W-:Y:S02]  /*5e80*/  USHF.L.U32 UR5, UR4, 0x3, URZ ;  /* 0x0000000304057899 */ /* 0x000fe400080006ff */
[----:B------:R-:W-:Y:S02]  /*5e90*/  ULOP3.LUT UR6, UR4, 0xffe, URZ, 0xc0, !UPT ;  /* 0x00000ffe04067892 */ /* 0x000fe4000f8ec0ff */
[----:B------:R-:W-:Y:S01]  /*5ea0*/  UISETP.NE.AND.EX UP3, UPT, UR61, URZ, UPT, UP3 ;  /* 0x000000ff3d00728c */ /* 0x000fe2000bf65330 */
[----:B------:R-:W2:Y:S01]  /*5eb0*/  @!UP0 LDCU.128 UR12, c[0x0][0xb10] ;  /* 0x00016200ff0c87ac */ /* 0x000ea20008000c00 */
[----:B------:R-:W3:Y:S01]  /*5ec0*/  @!UP0 LDCU UR7, c[0x0][0xb0c] ;  /* 0x00016180ff0787ac */ /* 0x000ee20008000800 */
[----:B------:R-:W4:Y:S01]  /*5ed0*/  @!UP0 LDCU UR16, c[0x0][0xb20] ;  /* 0x00016400ff1087ac */ /* 0x000f220008000800 */
[----:B------:R-:W-:Y:S02]  /*5ee0*/  UISETP.NE.AND UP4, UPT, UR62, URZ, UPT ;  /* 0x000000ff3e00728c */ /* 0x000fe4000bf85270 */
[----:B--2---:R-:W-:Y:S02]  /*5ef0*/  UIMAD.WIDE.U32 UR10, UR38, UR12, URZ ;  /* 0x0000000c260a72a5 */ /* 0x004fe4000f8e00ff */
[----:B------:R-:W-:Y:S02]  /*5f00*/  UIMAD.WIDE.U32 UR8, UR37, UR15, URZ ;  /* 0x0000000f250872a5 */ /* 0x000fe4000f8e00ff */
[----:B------:R-:W-:Y:S01]  /*5f10*/  @!UP0 UISETP.NE.AND UP1, UPT, UR14, 0x1, UPT ;  /* 0x000000010e00888c */ /* 0x000fe2000bf25270 */
[----:B------:R-:W-:Y:S02]  /*5f20*/  PLOP3.LUT P2, PT, PT, PT, UP4, 0x80, 0x8 ;  /* 0x000000000008781c */ /* 0x000fe40003f4f048 */
[----:B------:R-:W-:Y:S01]  /*5f30*/  @!UP0 UMOV UR4, UR11 ;  /* 0x0000000b00048c82 */ /* 0x000fe20008000000 */
[----:B---3--:R-:W-:Y:S02]  /*5f40*/  @!UP0 UISETP.NE.AND UP2, UPT, UR7, 0x1, UPT ;  /* 0x000000010700888c */ /* 0x008fe4000bf45270 */
[----:B------:R-:W-:Y:S03]  /*5f50*/  @!UP0 USHF.R.U32.HI UR10, URZ, UR13, UR4 ;  /* 0x0000000dff0a8299 */ /* 0x000fe60008011604 */
[----:B------:R-:W-:Y:S01]  /*5f60*/  @!UP0 UMOV UR4, UR9 ;  /* 0x0000000900048c82 */ /* 0x000fe20008000000 */
[----:B------:R-:W-:Y:S02]  /*5f70*/  @!UP0 USEL UR9, UR38, UR10, !UP2 ;  /* 0x0000000a26098287 */ /* 0x000fe4000d000000 */
[----:B----4-:R-:W-:Y:S02]  /*5f80*/  @!UP0 USHF.R.U32.HI UR8, URZ, UR16, UR4 ;  /* 0x00000010ff088299 */ /* 0x010fe40008011604 */
[----:B------:R-:W-:Y:S02]  /*5f90*/  ULOP3.LUT UR4, UR5, 0xfffffff0, URZ, 0xc0, !UPT ;  /* 0xfffffff005047892 */ /* 0x000fe4000f8ec0ff */
[----:B------:R-:W-:Y:S02]  /*5fa0*/  @!UP0 USEL UR8, UR37, UR8, !UP1 ;  /* 0x0000000825088287 */ /* 0x000fe4000c800000 */
[----:B------:R-:W-:Y:S02]  /*5fb0*/  UIADD3 UR5, UPT, UPT, -UR6, UR39, URZ ;  /* 0x0000002706057290 */ /* 0x000fe4000fffe1ff */
[----:B------:R-:W-:Y:S01]  /*5fc0*/  @!UP0 UIADD3 UR6, UPT, UPT, -UR9, UR8, URZ ;  /* 0x0000000809068290 */ /* 0x000fe2000fffe1ff */
[----:B-1----:R-:W-:Y:S01]  /*5fd0*/  VIADD R0, R2, UR4 ;  /* 0x0000000402007c36 */ /* 0x002fe20008000000 */
[----:B------:R-:W-:Y:S02]  /*5fe0*/  @!UP0 UIADD3 UR8, UPT, UPT, UR9, -UR8, URZ ;  /* 0x8000000809088290 */ /* 0x000fe4000fffe0ff */
[----:B------:R-:W-:Y:S01]  /*5ff0*/  @!UP0 UIMAD UR38, UR6, UR7, UR38 ;  /* 0x00000007062682a4 */ /* 0x000fe2000f8e0226 */
[----:B------:R-:W-:Y:S01]  /*6000*/  IMAD.U32 R17, RZ, RZ, UR5 ;  /* 0x00000005ff117e24 */ /* 0x000fe2000f8e00ff */
[----:B------:R-:W-:Y:S01]  /*6010*/  @!UP0 UIMAD UR37, UR8, UR14, UR37 ;  /* 0x0000000e082582a4 */ /* 0x000fe2000f8e0225 */
[----:B------:R-:W-:Y:S11]  /*6020*/  BRA.U !UP3, `(.L_x_105) ;  /* 0x000000010b407547 */ /* 0x000ff6000b800000 */
[----:B------:R-:W-:Y:S01]  /*6030*/  UISETP.NE.U32.AND UP0, UPT, UR56, URZ, UPT ;  /* 0x000000ff3800728c */ /* 0x000fe2000bf05070 */
[----:B------:R-:W-:Y:S01]  /*6040*/  HFMA2 R27, -RZ, RZ, 0, 5.9604644775390625e-08 ;  /* 0x00000001ff1b7431 */ /* 0x000fe200000001ff */
[----:B------:R-:W1:Y:S01]  /*6050*/  LDCU.64 UR8, c[0x0][0x358] ;  /* 0x00006b00ff0877ac */ /* 0x000e620008000a00 */
[----:B------:R-:W-:Y:S01]  /*6060*/  IMAD.MOV.U32 R3, RZ, RZ, 0x1 ;  /* 0x00000001ff037424 */ /* 0x000fe200078e00ff */
[----:B------:R-:W-:Y:S06]  /*6070*/  UISETP.NE.AND.EX UP0, UPT, UR57, URZ, UPT, UP0 ;  /* 0x000000ff3900728c */ /* 0x000fec000bf05300 */
[----:B------:R-:W-:Y:S05]  /*6080*/  PLOP3.LUT P0, PT, PT, PT, UP0, 0x80, 0x8 ;  /* 0x000000000008781c */ /* 0x000fea0003f0f008 */
[----:B------:R-:W2:Y:S01]  /*6090*/  @UP0 LDCU.64 UR4, c[0x0][0x888] ;  /* 0x00011100ff0407ac */ /* 0x000ea20008000a00 */
[----:B------:R-:W-:Y:S07]  /*60a0*/  @UP0 UIMAD UR6, UR36, UR60, URZ ;  /* 0x0000003c240602a4 */ /* 0x000fee000f8e02ff */
[----:B------:R-:W-:Y:S01]  /*60b0*/  @!P0 PRMT R27, R3, 0x7610, R27 ;  /* 0x00007610031b8816 */ /* 0x000fe2000000001b */
[----:B--2---:R-:W-:Y:S06]  /*60c0*/  @UP0 UIMAD.WIDE UR4, UR6, 0x4, UR4 ;  /* 0x00000004060408a5 */ /* 0x004fec000f8e0204 */
[----:B------:R-:W-:Y:S02]  /*60d0*/  IMAD.U32 R4, RZ, RZ, UR4 ;  /* 0x00000004ff047e24 */ /* 0x000fe4000f8e00ff */
[----:B------:R-:W-:Y:S05]  /*60e0*/  IMAD.U32 R5, RZ, RZ, UR5 ;  /* 0x00000005ff057e24 */ /* 0x000fea000f8e00ff */
[----:B-1----:R-:W2:Y:S02]  /*60f0*/  @P0 LDG.E R4, desc[UR8][R4.64] ;  /* 0x0000000804040981 */ /* 0x002ea4000c1e1900 */
[----:B--2---:R-:W-:Y:S11]  /*6100*/  @P0 R2UR UR45, R4 ;  /* 0x00000000042d02ca */ /* 0x004ff600000e0000 */
[----:B------:R-:W-:Y:S03]  /*6110*/  @!UPT UIADD3 URZ, UPT, UPT, URZ, URZ, URZ ;  /* 0x000000fffffff290 */ /* 0x000fe6000fffe0ff */
[----:B------:R-:W1:Y:S02]  /*6120*/  @!UP0 LDCU UR45, c[0x0][0x880] ;  /* 0x00011000ff2d87ac */ /* 0x000e640008000800 */
.L_x_105:
[----:B------:R-:W-:Y:S05]  /*6130*/  @!P1 BRA `(.L_x_106) ;  /* 0x0000000000249947 */ /* 0x000fea0003800000 */
[----:B------:R-:W-:Y:S01]  /*6140*/  ISETP.NE.U32.AND P0, PT, R22, RZ, PT ;  /* 0x000000ff1600720c */ /* 0x000fe20003f05070 */
[----:B------:R-:W2:Y:S03]  /*6150*/  LDCU.64 UR4, c[0x0][0x358] ;  /* 0x00006b00ff0477ac */ /* 0x000ea60008000a00 */
[----:B------:R-:W-:Y:S11]  /*6160*/  ISETP.NE.AND.EX P0, PT, R23, RZ, PT, P0 ;  /* 0x000000ff1700720c */ /* 0x000ff60003f05300 */
[----:B------:R-:W-:Y:S02]  /*6170*/  @!UPT UIADD3 URZ, UPT, UPT, URZ, URZ, URZ ;  /* 0x000000fffffff290 */ /* 0x000fe4000fffe0ff */
[----:B------:R-:W3:Y:S01]  /*6180*/  @P0 LDC.64 R4, c[0x0][0x8a8] ;  /* 0x00022a00ff040b82 */ /* 0x000ee20000000a00 */
[----:B------:R-:W-:Y:S04]  /*6190*/  @P0 IMAD R3, R24, UR36, RZ ;  /* 0x0000002418030c24 */ /* 0x000fe8000f8e02ff */
[----:B---3--:R-:W-:Y:S05]  /*61a0*/  @P0 IMAD.WIDE R4, R3, 0x4, R4 ;  /* 0x0000000403040825 */ /* 0x008fea00078e0204 */
[----:B--2--5:R2:W5:Y:S02]  /*61b0*/  @P0 LDG.E R16, desc[UR4][R4.64] ;  /* 0x0000000404100981 */ /* 0x024564000c1e1900 */
[----:B--2---:R-:W3:Y:S02]  /*61c0*/  @!P0 LDC R16, c[0x0][0x8a0] ;  /* 0x00022800ff108b82 */ /* 0x004ee40000000800 */
.L_x_106:
[----:B------:R-:W-:Y:S01]  /*61d0*/  UISETP.NE.AND UP4, UPT, UR62, URZ, UPT ;  /* 0x000000ff3e00728c */ /* 0x000fe2000bf85270 */
[----:B-1----:R-:W-:Y:S01]  /*61e0*/  @P2 FSETP.NEU.AND P1, PT, RZ, UR45, PT ;  /* 0x0000002dff002c0b */ /* 0x002fe2000bf2d000 */
[----:B------:R-:W-:Y:S01]  /*61f0*/  UPLOP3.LUT UP2, UPT, UPT, UPT, UPT, 0x40, 0x4 ;  /* 0x000000000004789c */ /* 0x000fe20003f4e870 */
[----:B------:R-:W-:Y:S01]  /*6200*/  @P2 LOP3.LUT P0, RZ, R27, 0xff, RZ, 0xc0, !PT ;  /* 0x000000ff1bff2812 */ /* 0x000fe2000780c0ff */
[----:B------:R-:W-:Y:S01]  /*6210*/  ULEA UR46, UR39, UR47, 0x3 ;  /* 0x0000002f272e7291 */ /* 0x000fe2000f8e18ff */
[----:B------:R-:W-:Y:S01]  /*6220*/  SHF.L.U32 R3, R32, 0x1f, RZ ;  /* 0x0000001f20037819 */ /* 0x000fe200000006ff */
[----:B------:R-:W-:Y:S01]  /*6230*/  IMAD R17, R17, 0x100000, R0 ;  /* 0x0010000011117824 */ /* 0x000fe200078e0200 */
[----:B------:R-:W-:Y:S01]  /*6240*/  CS2R R18, SRZ ;  /* 0x0000000000127805 */ /* 0x000fe2000001ff00 */
[----:B------:R-:W-:Y:S03]  /*6250*/  VIADD R34, R34, 0x1 ;  /* 0x0000000122227836 */ /* 0x000fe60000000000 */
[----:B------:R-:W1:Y:S01]  /*6260*/  @UP4 LDCU.64 UR4, c[0x0][0x888] ;  /* 0x00011100ff0447ac */ /* 0x000e620008000a00 */
[----:B------:R-:W-:Y:S02]  /*6270*/  @UP4 UPLOP3.LUT UP2, UPT, UPT, UPT, UP3, 0x80, 0x8 ;  /* 0x000000000008489c */ /* 0x000fe40003f4f030 */
[----:B-1----:R-:W-:Y:S04]  /*6280*/  @UP4 UISETP.NE.U32.AND UP0, UPT, UR4, URZ, UPT ;  /* 0x000000ff0400428c */ /* 0x002fe8000bf05070 */
[----:B------:R-:W-:Y:S03]  /*6290*/  @UP4 UISETP.NE.AND.EX UP1, UPT, UR5, URZ, UPT, UP0 ;  /* 0x000000ff0500428c */ /* 0x000fe6000bf25300 */
[----:B------:R-:W-:Y:S01]  /*62a0*/  @P2 VOTEU.ANY UP0, P1 ;  /* 0x0000000000ff2886 */ /* 0x000fe20000800100 */
[----:B------:R-:W-:Y:S02]  /*62b0*/  @UP4 USEL UR4, URZ, 0xffffffff, UP0 ;  /* 0xffffffffff044887 */ /* 0x000fe40008000000 */
[----:B------:R-:W-:Y:S01]  /*62c0*/  @UP4 USEL UR5, URZ, 0xffffffff, UP1 ;  /* 0xffffffffff054887 */ /* 0x000fe20008800000 */
[----:B------:R-:W-:Y:S01]  /*62d0*/  @P2 VOTEU.ANY UP0, P0 ;  /* 0x0000000000ff2886 */ /* 0x000fe20000000100 */
[----:B------:R-:W-:Y:S02]  /*62e0*/  PLOP3.LUT P2, PT, PT, PT, PT, 0x8, 0x80 ;  /* 0x000000000080781c */ /* 0x000fe40003f4e170 */
[----:B------:R-:W-:Y:S04]  /*62f0*/  @UP2 USEL UR4, UR5, UR4, !UP0 ;  /* 0x0000000405042287 */ /* 0x000fe8000c000000 */
[----:B------:R-:W-:Y:S04]  /*6300*/  @UP4 ULOP3.LUT UR4, UR4, 0x1, URZ, 0xc0, !UPT ;  /* 0x0000000104044892 */ /* 0x000fe8000f8ec0ff */
[----:B------:R-:W-:Y:S06]  /*6310*/  UISETP.NE.U32.OR UP0, UPT, UR4, 0x1, !UP4 ;  /* 0x000000010400788c */ /* 0x000fec000e705470 */
[----:B------:R-:W-:Y:S11]  /*6320*/  PLOP3.LUT P0, PT, PT, PT, UP0, 0x80, 0x8 ;  /* 0x000000000008781c */ /* 0x000ff60003f0f008 */
[----:B------:R-:W-:Y:S02]  /*6330*/  @!UPT UIADD3 URZ, UPT, UPT, URZ, URZ, URZ ;  /* 0x000000fffffff290 */ /* 0x000fe4000fffe0ff */
[----:B------:R-:W-:Y:S04]  /*6340*/  @P0 SHF.L.U32 R4, R30, 0x1f, RZ ;  /* 0x0000001f1e040819 */ /* 0x000fe800000006ff */
[----:B------:R-:W1:Y:S01]  /*6350*/  @P0 SYNCS.PHASECHK.TRANS64.TRYWAIT P1, [UR47+0x160], R4 ;  /* 0x00016004ff0005a7 */ /* 0x000e62000802112f */
[----:B------:R2:W4:Y:S01]  /*6360*/  SYNCS.PHASECHK.TRANS64.TRYWAIT P3, [UR46+0x1a0], R3 ;  /* 0x0001a003ff0075a7 */ /* 0x000522000806112e */
[----:B-1----:R-:W-:Y:S01]  /*6370*/  @P0 PLOP3.LUT P2, PT, P1, PT, PT, 0x8, 0x80 ;  /* 0x000000000080081c */ /* 0x002fe20000f4e170 */
[----:B------:R-:W-:Y:S01]  /*6380*/  @!UPT UIADD3 URZ, UPT, UPT, URZ, URZ, URZ ;  /* 0x000000fffffff290 */ /* 0x000fe2000fffe0ff */
[----:B--2-4-:R-:W-:Y:S11]  /*6390*/  BRA.U !UP0, `(.L_x_107) ;  /* 0x00000001087c7547 */ /* 0x014ff6000b800000 */
[----:B------:R-:W-:Y:S02]  /*63a0*/  FSETP.NEU.AND P1, PT, RZ, UR45, PT ;  /* 0x0000002dff007c0b */ /* 0x000fe4000bf2d000 */
[----:B------:R-:W-:Y:S01]  /*63b0*/  LOP3.LUT P0, RZ, R27, 0xff, RZ, 0xc0, !PT ;  /* 0x000000ff1bff7812 */ /* 0x000fe2000780c0ff */
[----:B------:R-:W-:Y:S01]  /*63c0*/  @!UPT UIADD3 URZ, UPT, UPT, URZ, URZ, URZ ;  /* 0x000000fffffff290 */ /* 0x000fe2000fffe0ff */
[----:B------:R-:W-:Y:S11]  /*63d0*/  @!P2 BRA `(.L_x_108) ;  /* 0x00000000000ca947 */ /* 0x000ff60003800000 */
[----:B------:R-:W-:Y:S04]  /*63e0*/  SHF.L.U32 R5, R30, 0x1f, RZ ;  /* 0x0000001f1e057819 */ /* 0x000fe800000006ff */
[----:B------:R-:W1:Y:S02]  /*63f0*/  SYNCS.PHASECHK.TRANS64.TRYWAIT P2, [UR47+0x160], R5 ;  /* 0x00016005ff0075a7 */ /* 0x000e64000804112f */
[----:B-1----:R-:W-:Y:S05]  /*6400*/  @!P2 BRA `(.L_x_109) ;  /* 0x0000001400a0a947 */ /* 0x002fea0003800000 */
.L_x_108:
[----:B------:R-:W-:Y:S01]  /*6410*/  UISETP.NE.U32.AND UP0, UPT, UR56, URZ, UPT ;  /* 0x000000ff3800728c */ /* 0x000fe2000bf05070 */
[----:B------:R-:W-:Y:S01]  /*6420*/  CS2R R18, SRZ ;  /* 0x0000000000127805 */ /* 0x000fe2000001ff00 */
[----:B------:R-:W2:Y:S01]  /*6430*/  S2UR UR6, SR_CgaCtaId ;  /* 0x00000000000679c3 */ /* 0x000ea20000008800 */
[----:B------:R-:W-:Y:S01]  /*6440*/  VOTEU.ANY UP1, P1 ;  /* 0x0000000000ff7886 */ /* 0x000fe20000820100 */
[----:B------:R-:W-:Y:S01]  /*6450*/  UISETP.NE.AND.EX UP0, UPT, UR57, URZ, UPT, UP0 ;  /* 0x000000ff3900728c */ /* 0x000fe2000bf05300 */
[----:B------:R-:W-:Y:S01]  /*6460*/  LOP3.LUT R30, R30, 0x1, RZ, 0x3c, !PT ;  /* 0x000000011e1e7812 */ /* 0x000fe200078e3cff */
[----:B------:R-:W-:Y:S02]  /*6470*/  USEL UR4, URZ, 0xffffffff, UP1 ;  /* 0xffffffffff047887 */ /* 0x000fe40008800000 */
[----:B------:R-:W-:Y:S03]  /*6480*/  USEL UR5, URZ, 0xffffffff, UP0 ;  /* 0xffffffffff057887 */ /* 0x000fe60008000000 */
[----:B------:R-:W-:Y:S01]  /*6490*/  VOTEU.ANY UP0, P0 ;  /* 0x0000000000ff7886 */ /* 0x000fe20000000100 */
[----:B------:R-:W-:Y:S04]  /*64a0*/  @UP3 USEL UR4, UR5, UR4, !UP0 ;  /* 0x0000000405043287 */ /* 0x000fe8000c000000 */
[----:B------:R-:W-:Y:S04]  /*64b0*/  ULOP3.LUT UR4, UR4, 0x1, URZ, 0xc0, !UPT ;  /* 0x0000000104047892 */ /* 0x000fe8000f8ec0ff */
[----:B------:R-:W-:Y:S02]  /*64c0*/  UISETP.NE.U32.AND UP0, UPT, UR4, 0x1, UPT ;  /* 0x000000010400788c */ /* 0x000fe4000bf05070 */
[----:B------:R-:W-:Y:S04]  /*64d0*/  UIADD3 UR4, UPT, UPT, UR47, 0x168, URZ ;  /* 0x000001682f047890 */ /* 0x000fe8000fffe0ff */
[----:B------:R-:W-:Y:S01]  /*64e0*/  PLOP3.LUT P0, PT, PT, PT, UP0, 0x80, 0x8 ;  /* 0x000000000008781c */ /* 0x000fe20003f0f008 */
[----:B--2---:R-:W-:Y:S11]  /*64f0*/  UPRMT UR4, UR6, 0x654, UR4 ;  /* 0x0000065406047896 */ /* 0x004ff60008000004 */
[----:B------:R-:W-:Y:S01]  /*6500*/  @!UPT UIADD3 URZ, UPT, UPT, URZ, URZ, URZ ;  /* 0x000000fffffff290 */ /* 0x000fe2000fffe0ff */
[----:B------:R2:W4:Y:S01]  /*6510*/  @P0 LDS.64 R18, [R26+UR47+0x280] ;  /* 0x0002802f1a120984 */ /* 0x0005220008000a00 */
[----:B------:R-:W-:Y:S01]  /*6520*/  @!PT LDS RZ, [RZ] ;  /* 0x00000000fffff984 */ /* 0x000fe20000000800 */
[----:B------:R-:W-:Y:S01]  /*6530*/  @!PT LDS RZ, [RZ] ;  /* 0x00000000fffff984 */ /* 0x000fe20000000800 */
[----:B------:R-:W-:Y:S01]  /*6540*/  @!PT LDS RZ, [RZ] ;  /* 0x00000000fffff984 */ /* 0x000fe20000000800 */
[----:B------:R-:W-:Y:S01]  /*6550*/  @!PT LDS RZ, [RZ] ;  /* 0x00000000fffff984 */ /* 0x000fe20000000800 */
[----:B------:R1:W-:Y:S06]  /*6560*/  MEMBAR.ALL.CTA ;  /* 0x0000000000007992 */ /* 0x0003ec0000008000 */
[----:B-1----:R-:W1:Y:S02]  /*6570*/  FENCE.VIEW.ASYNC.S ;  /* 0x00000000000073c6 */ /* 0x002e640000000000 */
[----:B-1----:R-:W-:Y:S01]  /*6580*/  SYNCS.ARRIVE.TRANS64.RED.A1T0 RZ, [UR4], RZ ;  /* 0x000000ffffff79a7 */ /* 0x002fe20008100404 */
.L_x_107:
[----:B------:R-:W-:Y:S04]  /*6590*/  SHF.R.U32.HI R5, RZ, 0x15, R17 ;  /* 0x00000015ff057819 */ /* 0x000fe80000011611 */
[----:B------:R-:W-:Y:S01]  /*65a0*/  LOP3.LUT P0, RZ, R5, 0x3, R28, 0x48, !PT ;  /* 0x0000000305ff7812 */ /* 0x000fe2000780481c */
[----:B------:R-:W-:Y:S01]  /*65b0*/  @!UPT UIADD3 URZ, UPT, UPT, URZ, URZ, URZ ;  /* 0x000000fffffff290 */ /* 0x000fe2000fffe0ff */
[----:B------:R-:W-:Y:S11]  /*65c0*/  @P3 BRA `(.L_x_110) ;  /* 0x0000000000083947 */ /* 0x000ff60003800000 */
[----:B------:R-:W1:Y:S02]  /*65d0*/  SYNCS.PHASECHK.TRANS64.TRYWAIT P1, [UR46+0x1a0], R3 ;  /* 0x0001a003ff0075a7 */ /* 0x000e64000802112e */
[----:B-1----:R-:W-:Y:S05]  /*65e0*/  @!P1 BRA `(.L_x_111) ;  /* 0x0000001400409947 */ /* 0x002fea0003800000 */
.L_x_110:
[----:B------:R-:W-:Y:S05]  /*65f0*/  @!P0 BRA `(.L_x_112) ;  /* 0x0000000000408947 */ /* 0x000fea0003800000 */
[----:B------:R-:W1:Y:S01]  /*6600*/  LDCU.64 UR8, c[0x4][0x68] ;  /* 0x01000d00ff0877ac */ /* 0x000e620008000a00 */
[----:B------:R-:W-:Y:S01]  /*6610*/  MOV R15, 0x0 ;  /* 0x00000000000f7802 */ /* 0x000fe20000000f00 */
[----:B------:R-:W-:Y:S02]  /*6620*/  HFMA2 R12, -RZ, RZ, 0, 5.9604644775390625e-08 ;  /* 0x00000001ff0c7431 */ /* 0x000fe400000001ff */
[----:B------:R-:W-:Y:S02]  /*6630*/  IMAD.MOV.U32 R8, RZ, RZ, 0x192 ;  /* 0x00000192ff087424 */ /* 0x000fe400078e00ff */
[----:B------:R-:W-:Y:S01]  /*6640*/  IMAD.MOV.U32 R13, RZ, RZ, RZ ;  /* 0x000000ffff0d7224 */ /* 0x000fe200078e00ff */
[----:B------:R-:W2:Y:S01]  /*6650*/  LDCU.64 UR6, c[0x4][0x70] ;  /* 0x01000e00ff0677ac */ /* 0x000ea20008000a00 */
[----:B------:R-:W3:Y:S01]  /*6660*/  LDC.64 R14, c[0x4][R15] ;  /* 0x010000000f0e7b82 */ /* 0x000ee20000000a00 */
[----:B------:R-:W4:Y:S01]  /*6670*/  LDCU.64 UR4, c[0x4][0x8] ;  /* 0x01000100ff0477ac */ /* 0x000f220008000a00 */
[----:B-1----:R-:W-:Y:S01]  /*6680*/  MOV R5, UR9 ;  /* 0x0000000900057c02 */ /* 0x002fe20008000f00 */
[----:B------:R-:W-:Y:S01]  /*6690*/  IMAD.U32 R4, RZ, RZ, UR8 ;  /* 0x00000008ff047e24 */ /* 0x000fe2000f8e00ff */
[----:B--2---:R-:W-:Y:S01]  /*66a0*/  MOV R7, UR7 ;  /* 0x0000000700077c02 */ /* 0x004fe20008000f00 */
[----:B------:R-:W-:Y:S01]  /*66b0*/  IMAD.U32 R6, RZ, RZ, UR6 ;  /* 0x00000006ff067e24 */ /* 0x000fe2000f8e00ff */
[----:B----4-:R-:W-:Y:S01]  /*66c0*/  MOV R11, UR5 ;  /* 0x00000005000b7c02 */ /* 0x010fe20008000f00 */
[----:B------:R-:W-:Y:S02]  /*66d0*/  IMAD.U32 R10, RZ, RZ, UR4 ;  /* 0x00000004ff0a7e24 */ /* 0x000fe4000f8e00ff */
[----:B------:R-:W-:Y:S07]  /*66e0*/  LEPC R20, `(.L_x_112) ;  /* 0x000000001014794e */ /* 0x000fee0000000000 */
[----:B---3-5:R-:W-:Y:S05]  /*66f0*/  CALL.ABS.NOINC R14 ;  /* 0x000000000e007343 */ /* 0x028fea0003c00000 */
.L_x_112:
[----:B------:R-:W-:Y:S01]  /*6700*/  ISETP.NE.AND P0, PT, R33, RZ, PT ;  /* 0x000000ff2100720c */ /* 0x000fe20003f05270 */
[----:B------:R-:W-:Y:S05]  /*6710*/  WARPSYNC.ALL ;  /* 0x0000000000007948 */ /* 0x000fea0003800000 */
[----:B------:R-:W-:Y:S01]  /*6720*/  R2UR UR4, R17 ;  /* 0x00000000110472ca */ /* 0x000fe200000e0000 */
[----:B------:R-:W1:Y:S01]  /*6730*/  S2UR UR5, SR_CgaCtaId ;  /* 0x00000000000579c3 */ /* 0x000e620000008800 */
[-C--:B----4-:R-:W-:Y:S01]  /*6740*/  F2FP.F16.E4M3.UNPACK_B R0, R18.reuse ;  /* 0x00000012ff00723e */ /* 0x090fe200020006ff */
[----:B------:R-:W-:Y:S01]  /*6750*/  BSSY.RECONVERGENT B0, `(.L_x_113) ;  /* 0x000003a000007945 */ /* 0x000fe20003800200 */
[-C--:B------:R-:W-:Y:S02]  /*6760*/  F2FP.F16.E4M3.UNPACK_B R14, R19.reuse ;  /* 0x00000013ff0e723e */ /* 0x080fe400020006ff */
[----:B------:R-:W-:Y:S01]  /*6770*/  F2FP.F16.E4M3.UNPACK_B R12, R18.H1 ;  /* 0x00000012ff0c723e */ /* 0x000fe200030006ff */
[--C-:B------:R-:W-:Y:S01]  /*6780*/  HADD2.F32 R3, -RZ, R0.reuse.H0_H0 ;  /* 0x20000000ff037230 */ /* 0x100fe20000004100 */
[----:B------:R-:W-:Y:S01]  /*6790*/  F2FP.F16.E4M3.UNPACK_B R18, R19.H1 ;  /* 0x00000013ff12723e */ /* 0x000fe200030006ff */
[----:B------:R-:W-:Y:S02]  /*67a0*/  HADD2.F32 R0, -RZ, R0.H1_H1 ;  /* 0x30000000ff007230 */ /* 0x000fe40000004100 */
[----:B------:R-:W-:Y:S02]  /*67b0*/  HADD2.F32 R15, -RZ, R14.H0_H0 ;  /* 0x2000000eff0f7230 */ /* 0x000fe40000004100 */
[----:B------:R-:W-:Y:S01]  /*67c0*/  LDTM.16dp32bit_t0_t15.x8 R4, tmem[UR4] ;  /* 0x00000004000479ee */ /* 0x000fe20008980000 */
[----:B------:R-:W3:Y:S01]  /*67d0*/  LDTM.16dp32bit_t16_t31.x8 R4, tmem[UR4+0x8] ;  /* 0x00000804000479ee */ /* 0x000ee200089a0000 */
[--C-:B------:R-:W-:Y:S01]  /*67e0*/  HADD2.F32 R13, -RZ, R12.reuse.H0_H0 ;  /* 0x2000000cff0d7230 */ /* 0x100fe20000004100 */
[----:B------:R-:W-:Y:S01]  /*67f0*/  UIADD3 UR4, UPT, UPT, UR46, 0x1c0, URZ ;  /* 0x000001c02e047890 */ /* 0x000fe2000fffe0ff */
[----:B------:R-:W-:Y:S01]  /*6800*/  HADD2.F32 R12, -RZ, R12.H1_H1 ;  /* 0x3000000cff0c7230 */ /* 0x000fe20000004100 */
[----:B------:R-:W-:Y:S01]  /*6810*/  NOP ;  /* 0x0000000000007918 */ /* 0x000fe20000000000 */
[----:B------:R-:W-:Y:S02]  /*6820*/  HADD2.F32 R14, -RZ, R14.H1_H1 ;  /* 0x3000000eff0e7230 */ /* 0x000fe40000004100 */
[--C-:B------:R-:W-:Y:S02]  /*6830*/  HADD2.F32 R19, -RZ, R18.reuse.H0_H0 ;  /* 0x20000012ff137230 */ /* 0x100fe40000004100 */
[----:B------:R-:W-:Y:S02]  /*6840*/  HADD2.F32 R18, -RZ, R18.H1_H1 ;  /* 0x30000012ff127230 */ /* 0x000fe40000004100 */
[C---:B---3-5:R-:W-:Y:S01]  /*6850*/  FMUL R4, R16.reuse, R4 ;  /* 0x0000000410047220 */ /* 0x068fe20000400000 */
[C---:B------:R-:W-:Y:S01]  /*6860*/  FMUL R5, R16.reuse, R5 ;  /* 0x0000000510057220 */ /* 0x040fe20000400000 */
[C---:B------:R-:W-:Y:S01]  /*6870*/  FMUL R6, R16.reuse, R6 ;  /* 0x0000000610067220 */ /* 0x040fe20000400000 */
[C---:B------:R-:W-:Y:S01]  /*6880*/  FMUL R7, R16.reuse, R7 ;  /* 0x0000000710077220 */ /* 0x040fe20000400000 */
[----:B------:R-:W-:Y:S01]  /*6890*/  FFMA R4, R3, UR45, R4 ;  /* 0x0000002d03047c23 */ /* 0x000fe20008000004 */
[----:B------:R-:W-:Y:S01]  /*68a0*/  FMUL R8, R16, R8 ;  /* 0x0000000810087220 */ /* 0x000fe20000400000 */
[----:B------:R-:W-:Y:S01]  /*68b0*/  FFMA R5, R0, UR45, R5 ;  /* 0x0000002d00057c23 */ /* 0x000fe20008000005 */
[C---:B------:R-:W-:Y:S01]  /*68c0*/  FMUL R9, R16.reuse, R9 ;  /* 0x0000000910097220 */ /* 0x040fe20000400000 */
[----:B------:R-:W-:Y:S01]  /*68d0*/  FFMA R6, R13, UR45, R6 ;  /* 0x0000002d0d067c23 */ /* 0x000fe20008000006 */
[----:B------:R-:W-:Y:S01]  /*68e0*/  FMUL R10, R16, R10 ;  /* 0x0000000a100a7220 */ /* 0x000fe20000400000 */
[----:B------:R-:W-:Y:S01]  /*68f0*/  FFMA R7, R12, UR45, R7 ;  /* 0x0000002d0c077c23 */ /* 0x000fe20008000007 */
[----:B------:R-:W-:Y:S01]  /*6900*/  FMUL R11, R16, R11 ;  /* 0x0000000b100b7220 */ /* 0x000fe20000400000 */
[----:B------:R-:W-:Y:S01]  /*6910*/  FFMA R8, R15, UR45, R8 ;  /* 0x0000002d0f087c23 */ /* 0x000fe20008000008 */
[----:B------:R-:W-:Y:S01]  /*6920*/  FFMA R9, R14, UR45, R9 ;  /* 0x0000002d0e097c23 */ /* 0x000fe20008000009 */
[----:B------:R-:W-:Y:S01]  /*6930*/  FFMA R10, R19, UR45, R10 ;  /* 0x0000002d130a7c23 */ /* 0x000fe2000800000a */
[----:B------:R-:W-:Y:S01]  /*6940*/  FFMA R11, R18, UR45, R11 ;  /* 0x0000002d120b7c23 */ /* 0x000fe2000800000b */
[----:B-1----:R-:W-:Y:S01]  /*6950*/  UPRMT UR4, UR5, 0x654, UR4 ;  /* 0x0000065405047896 */ /* 0x002fe20008000004 */
[----:B------:R-:W-:Y:S03]  /*6960*/  F2FP.SATFINITE.E4M3.F32.PACK_AB_MERGE_C R35, R7, R6, RZ ;  /* 0x000000060723723e */ /* 0x000fe600048070ff */
[----:B------:R-:W-:Y:S02]  /*6970*/  F2FP.SATFINITE.E4M3.F32.PACK_AB_MERGE_C R36, R11, R10, RZ ;  /* 0x0000000a0b24723e */ /* 0x000fe400048070ff */
[----:B------:R-:W-:Y:S02]  /*6980*/  F2FP.SATFINITE.E4M3.F32.PACK_AB_MERGE_C R20, R5, R4, R35 ;  /* 0x000000040514723e */ /* 0x000fe40004807023 */
[----:B------:R-:W-:Y:S01]  /*6990*/  F2FP.SATFINITE.E4M3.F32.PACK_AB_MERGE_C R21, R9, R8, R36 ;  /* 0x000000080915723e */ /* 0x000fe20004807024 */
[----:B------:R-:W-:Y:S01]  /*69a0*/  SYNCS.ARRIVE.TRANS64.RED.A1T0 RZ, [UR4], RZ ;  /* 0x000000ffffff79a7 */ /* 0x000fe20008100404 */
[----:B------:R-:W-:Y:S03]  /*69b0*/  UIADD3 UR4, UPT, UPT, UR39, 0x1, URZ ;  /* 0x0000000127047890 */ /* 0x000fe6000fffe0ff */
[----:B------:R1:W-:Y:S01]  /*69c0*/  STS.64 [R26+UR47+0x680], R20 ;  /* 0x000680141a007988 */ /* 0x0003e20008000a2f */
[----:B------:R-:W-:Y:S01]  /*69d0*/  @!PT LDS RZ, [RZ] ;  /* 0x00000000fffff984 */ /* 0x000fe20000000800 */
[----:B------:R-:W-:Y:S01]  /*69e0*/  @!PT LDS RZ, [RZ] ;  /* 0x00000000fffff984 */ /* 0x000fe20000000800 */
[----:B------:R-:W-:Y:S01]  /*69f0*/  @!PT LDS RZ, [RZ] ;  /* 0x00000000fffff984 */ /* 0x000fe20000000800 */
[----:B------:R-:W-:Y:S01]  /*6a00*/  @!PT LDS RZ, [RZ] ;  /* 0x00000000fffff984 */ /* 0x000fe20000000800 */
[----:B------:R3:W-:Y:S06]  /*6a10*/  MEMBAR.ALL.CTA ;  /* 0x0000000000007992 */ /* 0x0007ec0000008000 */
[----:B---3--:R-:W3:Y:S02]  /*6a20*/  FENCE.VIEW.ASYNC.S ;  /* 0x00000000000073c6 */ /* 0x008ee40000000000 */
[----:B---3--:R-:W-:Y:S06]  /*6a30*/  BAR.SYNC.DEFER_BLOCKING 0x1, 0x80 ;  /* 0x0042000000007b1d */ /* 0x008fec0000010000 */
[----:B------:R-:W-:Y:S05]  /*6a40*/  @P0 BRA `(.L_x_114) ;  /* 0x0000000000280947 */ /* 0x000fea0003800000 */
[----:B------:R-:W3:Y:S01]  /*6a50*/  LDCU.64 UR12, c[0x0][0x348] ;  /* 0x00006900ff0c77ac */ /* 0x000ee20008000a00 */
[----:B------:R-:W-:Y:S02]  /*6a60*/  USHF.L.U32 UR9, UR48, 0x4, URZ ;  /* 0x0000000430097899 */ /* 0x000fe400080006ff */
[----:B------:R-:W-:Y:S02]  /*6a70*/  USHF.L.U32 UR10, UR49, 0x6, URZ ;  /* 0x00000006310a7899 */ /* 0x000fe400080006ff */
[----:B------:R-:W-:Y:S01]  /*6a80*/  UIADD3 UR8, UPT, UPT, UR47, 0x680, URZ ;  /* 0x000006802f087890 */ /* 0x000fe2000fffe0ff */
[----:B------:R-:W-:Y:S01]  /*6a90*/  UMOV UR11, UR36 ;  /* 0x00000024000b7c82 */ /* 0x000fe20008000000 */
[----:B---3--:R-:W-:Y:S04]  /*6aa0*/  UIADD3 UR6, UP0, UPT, UR12, 0x680, URZ ;  /* 0x000006800c067890 */ /* 0x008fe8000ff1e0ff */
[----:B------:R-:W-:Y:S09]  /*6ab0*/  UIADD3.X UR7, UPT, UPT, URZ, UR13, URZ, UP0, !UPT ;  /* 0x0000000dff077290 */ /* 0x000ff200087fe4ff */
[----:B------:R3:W-:Y:S01]  /*6ac0*/  UTMASTG.3D [UR8], [UR6] ;  /* 0x00000008060073b5 */ /* 0x0007e20008010000 */
[----:B------:R0:W-:Y:S01]  /*6ad0*/  UTMACMDFLUSH ;  /* 0x00000000000079b7 */ /* 0x0001e20000000000 */
[----:B---3--:R-:W-:Y:S04]  /*6ae0*/  DEPBAR.LE SB0, 0x0 ;  /* 0x000080000000791a */ /* 0x008fe80000000000 */
.L_x_114:
[----:B------:R-:W-:Y:S05]  /*6af0*/  BSYNC.RECONVERGENT B0 ;  /* 0x0000000000007941 */ /* 0x000fea0003800200 */
.L_x_113:
[----:B------:R-:W-:Y:S01]  /*6b00*/  UISETP.NE.AND UP1, UPT, UR50, URZ, UPT ;  /* 0x000000ff3200728c */ /* 0x000fe2000bf25270 */
[----:B------:R-:W-:Y:S01]  /*6b10*/  R2UR UR5, R29 ;  /* 0x000000001d0572ca */ /* 0x000fe200000e0000 */
[----:B------:R-:W-:Y:S01]  /*6b20*/  UISETP.NE.AND UP0, UPT, UR4, 0x4, UPT ;  /* 0x000000040400788c */ /* 0x000fe2000bf05270 */
[----:B------:R-:W-:Y:S01]  /*6b30*/  BAR.SYNC.DEFER_BLOCKING 0x1, 0x80 ;  /* 0x0042000000007b1d */ /* 0x000fe20000010000 */
[C---:B------:R-:W-:Y:S01]  /*6b40*/  ISETP.NE.AND P0, PT, R34.reuse, 0x2, PT ;  /* 0x000000022200780c */ /* 0x040fe20003f05270 */
[----:B------:R-:W-:Y:S02]  /*6b50*/  UIADD3 UR48, UPT, UPT, UR37, UR63, URZ ;  /* 0x0000003f25307290 */ /* 0x000fe4000fffe0ff */
[----:B------:R-:W-:Y:S01]  /*6b60*/  USEL UR39, UR4, URZ, UP0 ;  /* 0x000000ff04277287 */ /* 0x000fe20008000000 */
[----:B------:R-:W-:Y:S02]  /*6b70*/  SEL R0, RZ, 0x1, P0 ;  /* 0x00000001ff007807 */ /* 0x000fe40000000000 */
[----:B------:R-:W-:Y:S02]  /*6b80*/  SEL R34, R34, RZ, P0 ;  /* 0x000000ff22227207 */ /* 0x000fe40000000000 */
[----:B------:R-:W-:Y:S02]  /*6b90*/  LOP3.LUT R31, R31, R0, RZ, 0x3c, !PT ;  /* 0x000000001f1f7212 */ /* 0x000fe400078e3cff */
[----:B------:R-:W-:Y:S02]  /*6ba0*/  UIADD3 UR49, UPT, UPT, UR38, UR5, URZ ;  /* 0x0000000526317290 */ /* 0x000fe4000fffe0ff */
[----:B------:R-:W-:Y:S06]  /*6bb0*/  USEL UR5, URZ, 0x1, UP0 ;  /* 0x00000001ff057887 */ /* 0x000fec0008000000 */
[----:B------:R-:W-:Y:S01]  /*6bc0*/  LOP3.LUT R32, R32, UR5, RZ, 0x3c, !PT ;  /* 0x0000000520207c12 */ /* 0x000fe2000f8e3cff */
[----:B------:R-:W-:Y:S01]  /*6bd0*/  UMOV UR36, UR59 ;  /* 0x0000003b00247c82 */ /* 0x000fe20008000000 */
[----:B------:R-:W-:Y:S05]  /*6be0*/  BRA.U UP1, `(.L_x_115) ;  /* 0xffffffed01447547 */ /* 0x000fea000b83ffff */
[----:B------:R-:W-:Y:S05]  /*6bf0*/  EXIT ;  /* 0x000000000000794d */ /* 0x000fea0003800000 */
.L_x_25:
[----:B-1----:R1:W3:Y:S02]  /*6c00*/  SYNCS.PHASECHK.TRANS64.TRYWAIT P0, [R0+URZ+0x1f0], R3 ;  /* 0x0001f003000075a7 */ /* 0x0022e400080011ff */
[----:B---3--:R-:W-:Y:S05]  /*6c10*/  @!P0 NANOSLEEP.SYNCS 0x989680 ;  /* 0x009896800000895d */ /* 0x008fea0003900000 */
[----:B------:R-:W3:Y:S02]  /*6c20*/  @!P0 SYNCS.PHASECHK.TRANS64 P0, [R0+URZ+0x1f0], R3 ;  /* 0x0001f003000085a7 */ /* 0x000ee400080010ff */
[----:B---3--:R-:W-:Y:S05]  /*6c30*/  @!P0 BRA `(.L_x_25) ;  /* 0xfffffffc00f08947 */ /* 0x008fea000383ffff */
[----:B------:R-:W-:Y:S05]  /*6c40*/  BRA `(.L_x_116) ;  /* 0xffffffac008c7947 */ /* 0x000fea000383ffff */
.L_x_28:
[----:B-1----:R-:W-:-:S07]  /*6c50*/  MOV R0, UR33 ;  /* 0x0000002100007c02 */ /* 0x002fce0008000f00 */
.L_x_117:
[----:B-1----:R1:W3:Y:S02]  /*6c60*/  SYNCS.PHASECHK.TRANS64.TRYWAIT P0, [R0+URZ+0xb0], R3 ;  /* 0x0000b003000075a7 */ /* 0x0022e400080011ff */
[----:B---3--:R-:W-:Y:S05]  /*6c70*/  @!P0 NANOSLEEP.SYNCS 0x989680 ;  /* 0x009896800000895d */ /* 0x008fea0003900000 */
[----:B------:R-:W3:Y:S02]  /*6c80*/  @!P0 SYNCS.PHASECHK.TRANS64 P0, [R0+URZ+0xb0], R3 ;  /* 0x0000b003000085a7 */ /* 0x000ee400080010ff */
[----:B---3--:R-:W-:Y:S05]  /*6c90*/  @!P0 BRA `(.L_x_117) ;  /* 0xfffffffc00f08947 */ /* 0x008fea000383ffff */
[----:B------:R-:W-:Y:S05]  /*6ca0*/  BRA `(.L_x_27) ;  /* 0xffffffac00cc7947 */ /* 0x000fea000383ffff */
.L_x_35:
[----:B-1----:R-:W-:-:S07]  /*6cb0*/  MOV R0, UR9 ;  /* 0x0000000900007c02 */ /* 0x002fce0008000f00 */
.L_x_118:
[----:B-1----:R1:W3:Y:S02]  /*6cc0*/  SYNCS.PHASECHK.TRANS64.TRYWAIT P0, [R0+URZ+0xb0], R3 ;  /* 0x0000b003000075a7 */ /* 0x0022e400080011ff */
[----:B---3--:R-:W-:Y:S05]  /*6cd0*/  @!P0 NANOSLEEP.SYNCS 0x989680 ;  /* 0x009896800000895d */ /* 0x008fea0003900000 */
[----:B------:R-:W3:Y:S02]  /*6ce0*/  @!P0 SYNCS.PHASECHK.TRANS64 P0, [R0+URZ+0xb0], R3 ;  /* 0x0000b003000085a7 */ /* 0x000ee400080010ff */
[----:B---3--:R-:W-:Y:S05]  /*6cf0*/  @!P0 BRA `(.L_x_118) ;  /* 0xfffffffc00f08947 */ /* 0x008fea000383ffff */
[----:B------:R-:W-:Y:S05]  /*6d00*/  BRA `(.L_x_34) ;  /* 0xffffffb000887947 */ /* 0x000fea000383ffff */
.L_x_40:
[----:B-1----:R1:W3:Y:S02]  /*6d10*/  SYNCS.PHASECHK.TRANS64.TRYWAIT P0, [R3+URZ+0x180], R0 ;  /* 0x00018000030075a7 */ /* 0x0022e400080011ff */
[----:B---3--:R-:W-:Y:S05]  /*6d20*/  @!P0 NANOSLEEP.SYNCS 0x989680 ;  /* 0x009896800000895d */ /* 0x008fea0003900000 */
[----:B------:R-:W3:Y:S02]  /*6d30*/  @!P0 SYNCS.PHASECHK.TRANS64 P0, [R3+URZ+0x180], R0 ;  /* 0x00018000030085a7 */ /* 0x000ee400080010ff */
[----:B---3--:R-:W-:Y:S05]  /*6d40*/  @!P0 BRA `(.L_x_40) ;  /* 0xfffffffc00f08947 */ /* 0x008fea000383ffff */
[----:B------:R-:W-:Y:S05]  /*6d50*/  BRA `(.L_x_119) ;  /* 0xffffffb400287947 */ /* 0x000fea000383ffff */
.L_x_44:
[----:B-1----:R-:W-:-:S07]  /*6d60*/  MOV R0, UR4 ;  /* 0x0000000400007c02 */ /* 0x002fce0008000f00 */
.L_x_120:
[----:B-1----:R1:W3:Y:S02]  /*6d70*/  SYNCS.PHASECHK.TRANS64.TRYWAIT P0, [R0+URZ], R3 ;  /* 0x00000003000075a7 */ /* 0x0022e400080011ff */
[----:B---3--:R-:W-:Y:S05]  /*6d80*/  @!P0 NANOSLEEP.SYNCS 0x989680 ;  /* 0x009896800000895d */ /* 0x008fea0003900000 */
[----:B------:R-:W3:Y:S02]  /*6d90*/  @!P0 SYNCS.PHASECHK.TRANS64 P0, [R0+URZ], R3 ;  /* 0x00000003000085a7 */ /* 0x000ee400080010ff */
[----:B---3--:R-:W-:Y:S05]  /*6da0*/  @!P0 BRA `(.L_x_120) ;  /* 0xfffffffc00f08947 */ /* 0x008fea000383ffff */
[----:B------:R-:W-:Y:S05]  /*6db0*/  BRA `(.L_x_121) ;  /* 0xffffffb800d07947 */ /* 0x000fea000383ffff */
.L_x_45:
[----:B------:R-:W-:-:S07]  /*6dc0*/  MOV R0, UR5 ;  /* 0x0000000500007c02 */ /* 0x000fce0008000f00 */
.L_x_122:
[----:B-1----:R1:W3:Y:S02]  /*6dd0*/  SYNCS.PHASECHK.TRANS64.TRYWAIT P0, [R0+URZ], R3 ;  /* 0x00000003000075a7 */ /* 0x0022e400080011ff */
[----:B---3--:R-:W-:Y:S05]  /*6de0*/  @!P0 NANOSLEEP.SYNCS 0x989680 ;  /* 0x009896800000895d */ /* 0x008fea0003900000 */
[----:B------:R-:W3:Y:S02]  /*6df0*/  @!P0 SYNCS.PHASECHK.TRANS64 P0, [R0+URZ], R3 ;  /* 0x00000003000085a7 */ /* 0x000ee400080010ff */
[----:B---3--:R-:W-:Y:S05]  /*6e00*/  @!P0 BRA `(.L_x_122) ;  /* 0xfffffffc00f08947 */ /* 0x008fea000383ffff */
[----:B------:R-:W-:Y:S05]  /*6e10*/  BRA `(.L_x_123) ;  /* 0xffffffb800dc7947 */ /* 0x000fea000383ffff */
.L_x_46:
[----:B------:R-:W-:-:S07]  /*6e20*/  MOV R0, UR5 ;  /* 0x0000000500007c02 */ /* 0x000fce0008000f00 */
.L_x_124:
[----:B-1----:R1:W3:Y:S02]  /*6e30*/  SYNCS.PHASECHK.TRANS64.TRYWAIT P0, [R0+URZ], R3 ;  /* 0x00000003000075a7 */ /* 0x0022e400080011ff */
[----:B---3--:R-:W-:Y:S05]  /*6e40*/  @!P0 NANOSLEEP.SYNCS 0x989680 ;  /* 0x009896800000895d */ /* 0x008fea0003900000 */
[----:B------:R-:W3:Y:S02]  /*6e50*/  @!P0 SYNCS.PHASECHK.TRANS64 P0, [R0+URZ], R3 ;  /* 0x00000003000085a7 */ /* 0x000ee400080010ff */
[----:B---3--:R-:W-:Y:S05]  /*6e60*/  @!P0 BRA `(.L_x_124) ;  /* 0xfffffffc00f08947 */ /* 0x008fea000383ffff */
[----:B------:R-:W-:Y:S05]  /*6e70*/  BRA `(.L_x_125) ;  /* 0xffffffb800e87947 */ /* 0x000fea000383ffff */
.L_x_47:
[----:B------:R-:W-:-:S07]  /*6e80*/  MOV R0, UR5 ;  /* 0x0000000500007c02 */ /* 0x000fce0008000f00 */
.L_x_126:
[----:B-1----:R1:W3:Y:S02]  /*6e90*/  SYNCS.PHASECHK.TRANS64.TRYWAIT P0, [R0+URZ], R3 ;  /* 0x00000003000075a7 */ /* 0x0022e400080011ff */
[----:B---3--:R-:W-:Y:S05]  /*6ea0*/  @!P0 NANOSLEEP.SYNCS 0x989680 ;  /* 0x009896800000895d */ /* 0x008fea0003900000 */
[----:B------:R-:W3:Y:S02]  /*6eb0*/  @!P0 SYNCS.PHASECHK.TRANS64 P0, [R0+URZ], R3 ;  /* 0x00000003000085a7 */ /* 0x000ee400080010ff */
[----:B---3--:R-:W-:Y:S05]  /*6ec0*/  @!P0 BRA `(.L_x_126) ;  /* 0xfffffffc00f08947 */ /* 0x008fea000383ffff */
[----:B------:R-:W-:Y:S05]  /*6ed0*/  BRA `(.L_x_127) ;  /* 0xffffffb800f47947 */ /* 0x000fea000383ffff */
.L_x_48:
[----:B------:R-:W-:-:S07]  /*6ee0*/  MOV R0, UR5 ;  /* 0x0000000500007c02 */ /* 0x000fce0008000f00 */
.L_x_128:
[----:B-1----:R1:W3:Y:S02]  /*6ef0*/  SYNCS.PHASECHK.TRANS64.TRYWAIT P0, [R0+URZ], R3 ;  /* 0x00000003000075a7 */ /* 0x0022e400080011ff */
[----:B---3--:R-:W-:Y:S05]  /*6f00*/  @!P0 NANOSLEEP.SYNCS 0x989680 ;  /* 0x009896800000895d */ /* 0x008fea0003900000 */
[----:B------:R-:W3:Y:S02]  /*6f10*/  @!P0 SYNCS.PHASECHK.TRANS64 P0, [R0+URZ], R3 ;  /* 0x00000003000085a7 */ /* 0x000ee400080010ff */
[----:B---3--:R-:W-:Y:S05]  /*6f20*/  @!P0 BRA `(.L_x_128) ;  /* 0xfffffffc00f08947 */ /* 0x008fea000383ffff */
[----:B------:R-:W-:Y:S05]  /*6f30*/  BRA `(.L_x_129) ;  /* 0xffffffbc00007947 */ /* 0x000fea000383ffff */
.L_x_49:
[----:B------:R-:W-:-:S07]  /*6f40*/  MOV R0, UR5 ;  /* 0x0000000500007c02 */ /* 0x000fce0008000f00 */
.L_x_130:
[----:B-1----:R1:W3:Y:S02]  /*6f50*/  SYNCS.PHASECHK.TRANS64.TRYWAIT P0, [R0+URZ], R3 ;  /* 0x00000003000075a7 */ /* 0x0022e400080011ff */
[----:B---3--:R-:W-:Y:S05]  /*6f60*/  @!P0 NANOSLEEP.SYNCS 0x989680 ;  /* 0x009896800000895d */ /* 0x008fea0003900000 */
[----:B------:R-:W3:Y:S02]  /*6f70*/  @!P0 SYNCS.PHASECHK.TRANS64 P0, [R0+URZ], R3 ;  /* 0x00000003000085a7 */ /* 0x000ee400080010ff */
[----:B---3--:R-:W-:Y:S05]  /*6f80*/  @!P0 BRA `(.L_x_130) ;  /* 0xfffffffc00f08947 */ /* 0x008fea000383ffff */
[----:B------:R-:W-:Y:S05]  /*6f90*/  BRA `(.L_x_131) ;  /* 0xffffffbc000c7947 */ /* 0x000fea000383ffff */
.L_x_50:
[----:B------:R-:W-:-:S07]  /*6fa0*/  MOV R0, UR5 ;  /* 0x0000000500007c02 */ /* 0x000fce0008000f00 */
.L_x_132:
[----:B-1----:R1:W3:Y:S02]  /*6fb0*/  SYNCS.PHASECHK.TRANS64.TRYWAIT P0, [R0+URZ], R3 ;  /* 0x00000003000075a7 */ /* 0x0022e400080011ff */
[----:B---3--:R-:W-:Y:S05]  /*6fc0*/  @!P0 NANOSLEEP.SYNCS 0x989680 ;  /* 0x009896800000895d */ /* 0x008fea0003900000 */
[----:B------:R-:W3:Y:S02]  /*6fd0*/  @!P0 SYNCS.PHASECHK.TRANS64 P0, [R0+URZ], R3 ;  /* 0x00000003000085a7 */ /* 0x000ee400080010ff */
[----:B---3--:R-:W-:Y:S05]  /*6fe0*/  @!P0 BRA `(.L_x_132) ;  /* 0xfffffffc00f08947 */ /* 0x008fea000383ffff */
[----:B------:R-:W-:Y:S05]  /*6ff0*/  BRA `(.L_x_133) ;  /* 0xffffffbc00187947 */ /* 0x000fea000383ffff */
.L_x_51:
[----:B------:R-:W-:-:S07]  /*7000*/  MOV R0, UR5 ;  /* 0x0000000500007c02 */ /* 0x000fce0008000f00 */
.L_x_134:
[----:B-1----:R1:W3:Y:S02]  /*7010*/  SYNCS.PHASECHK.TRANS64.TRYWAIT P0, [R0+URZ], R3 ;  /* 0x00000003000075a7 */ /* 0x0022e400080011ff */
[----:B---3--:R-:W-:Y:S05]  /*7020*/  @!P0 NANOSLEEP.SYNCS 0x989680 ;  /* 0x009896800000895d */ /* 0x008fea0003900000 */
[----:B------:R-:W3:Y:S02]  /*7030*/  @!P0 SYNCS.PHASECHK.TRANS64 P0, [R0+URZ], R3 ;  /* 0x00000003000085a7 */ /* 0x000ee400080010ff */
[----:B---3--:R-:W-:Y:S05]  /*7040*/  @!P0 BRA `(.L_x_134) ;  /* 0xfffffffc00f08947 */ /* 0x008fea000383ffff */
[----:B------:R-:W-:Y:S05]  /*7050*/  BRA `(.L_x_135) ;  /* 0xffffffbc00247947 */ /* 0x000fea000383ffff */
.L_x_52:
[----:B------:R-:W-:-:S07]  /*7060*/  MOV R0, UR5 ;  /* 0x0000000500007c02 */ /* 0x000fce0008000f00 */
.L_x_136:
[----:B-1----:R1:W3:Y:S02]  /*7070*/  SYNCS.PHASECHK.TRANS64.TRYWAIT P0, [R0+URZ], R3 ;  /* 0x00000003000075a7 */ /* 0x0022e400080011ff */
[----:B---3--:R-:W-:Y:S05]  /*7080*/  @!P0 NANOSLEEP.SYNCS 0x989680 ;  /* 0x009896800000895d */ /* 0x008fea0003900000 */
[----:B------:R-:W3:Y:S02]  /*7090*/  @!P0 SYNCS.PHASECHK.TRANS64 P0, [R0+URZ], R3 ;  /* 0x00000003000085a7 */ /* 0x000ee400080010ff */
[----:B---3--:R-:W-:Y:S05]  /*70a0*/  @!P0 BRA `(.L_x_136) ;  /* 0xfffffffc00f08947 */ /* 0x008fea000383ffff */
[----:B------:R-:W-:Y:S05]  /*70b0*/  BRA `(.L_x_137) ;  /* 0xffffffbc00307947 */ /* 0x000fea000383ffff */
.L_x_53:
[----:B------:R-:W-:-:S07]  /*70c0*/  MOV R0, UR5 ;  /* 0x0000000500007c02 */ /* 0x000fce0008000f00 */
.L_x_138:
[----:B-1----:R1:W3:Y:S02]  /*70d0*/  SYNCS.PHASECHK.TRANS64.TRYWAIT P0, [R0+URZ], R3 ;  /* 0x00000003000075a7 */ /* 0x0022e400080011ff */
[----:B---3--:R-:W-:Y:S05]  /*70e0*/  @!P0 NANOSLEEP.SYNCS 0x989680 ;  /* 0x009896800000895d */ /* 0x008fea0003900000 */
[----:B------:R-:W3:Y:S02]  /*70f0*/  @!P0 SYNCS.PHASECHK.TRANS64 P0, [R0+URZ], R3 ;  /* 0x00000003000085a7 */ /* 0x000ee400080010ff */
[----:B---3--:R-:W-:Y:S05]  /*7100*/  @!P0 BRA `(.L_x_138) ;  /* 0xfffffffc00f08947 */ /* 0x008fea000383ffff */
[----:B------:R-:W-:Y:S05]  /*7110*/  BRA `(.L_x_139) ;  /* 0xffffffbc003c7947 */ /* 0x000fea000383ffff */
.L_x_54:
[----:B------:R-:W-:-:S07]  /*7120*/  MOV R0, UR5 ;  /* 0x0000000500007c02 */ /* 0x000fce0008000f00 */
.L_x_140:
[----:B-1----:R1:W3:Y:S02]  /*7130*/  SYNCS.PHASECHK.TRANS64.TRYWAIT P0, [R0+URZ], R3 ;  /* 0x00000003000075a7 */ /* 0x0022e400080011ff */
[----:B---3--:R-:W-:Y:S05]  /*7140*/  @!P0 NANOSLEEP.SYNCS 0x989680 ;  /* 0x009896800000895d */ /* 0x008fea0003900000 */
[----:B------:R-:W3:Y:S02]  /*7150*/  @!P0 SYNCS.PHASECHK.TRANS64 P0, [R0+URZ], R3 ;  /* 0x00000003000085a7 */ /* 0x000ee400080010ff */
[----:B---3--:R-:W-:Y:S05]  /*7160*/  @!P0 BRA `(.L_x_140) ;  /* 0xfffffffc00f08947 */ /* 0x008fea000383ffff */
[----:B------:R-:W-:Y:S05]  /*7170*/  BRA `(.L_x_141) ;  /* 0xffffffbc00487947 */ /* 0x000fea000383ffff */
.L_x_55:
[----:B------:R-:W-:-:S07]  /*7180*/  MOV R0, UR5 ;  /* 0x0000000500007c02 */ /* 0x000fce0008000f00 */
.L_x_142:
[----:B-1----:R1:W3:Y:S02]  /*7190*/  SYNCS.PHASECHK.TRANS64.TRYWAIT P0, [R0+URZ], R3 ;  /* 0x00000003000075a7 */ /* 0x0022e400080011ff */
[----:B---3--:R-:W-:Y:S05]  /*71a0*/  @!P0 NANOSLEEP.SYNCS 0x989680 ;  /* 0x009896800000895d */ /* 0x008fea0003900000 */
[----:B------:R-:W3:Y:S02]  /*71b0*/  @!P0 SYNCS.PHASECHK.TRANS64 P0, [R0+URZ], R3 ;  /* 0x00000003000085a7 */ /* 0x000ee400080010ff */
[----:B---3--:R-:W-:Y:S05]  /*71c0*/  @!P0 BRA `(.L_x_142) ;  /* 0xfffffffc00f08947 */ /* 0x008fea000383ffff */
[----:B------:R-:W-:Y:S05]  /*71d0*/  BRA `(.L_x_143) ;  /* 0xffffffbc00547947 */ /* 0x000fea000383ffff */
.L_x_56:
[----:B------:R-:W-:-:S07]  /*71e0*/  MOV R0, UR5 ;  /* 0x0000000500007c02 */ /* 0x000fce0008000f00 */
.L_x_144:
[----:B-1----:R1:W3:Y:S02]  /*71f0*/  SYNCS.PHASECHK.TRANS64.TRYWAIT P0, [R0+URZ], R3 ;  /* 0x00000003000075a7 */ /* 0x0022e400080011ff */
[----:B---3--:R-:W-:Y:S05]  /*7200*/  @!P0 NANOSLEEP.SYNCS 0x989680 ;  /* 0x009896800000895d */ /* 0x008fea0003900000 */
[----:B------:R-:W3:Y:S02]  /*7210*/  @!P0 SYNCS.PHASECHK.TRANS64 P0, [R0+URZ], R3 ;  /* 0x00000003000085a7 */ /* 0x000ee400080010ff */
[----:B---3--:R-:W-:Y:S05]  /*7220*/  @!P0 BRA `(.L_x_144) ;  /* 0xfffffffc00f08947 */ /* 0x008fea000383ffff */
[----:B------:R-:W-:Y:S05]  /*7230*/  BRA `(.L_x_145) ;  /* 0xffffffbc00607947 */ /* 0x000fea000383ffff */
.L_x_57:
[----:B------:R-:W-:-:S07]  /*7240*/  MOV R0, UR5 ;  /* 0x0000000500007c02 */ /* 0x000fce0008000f00 */
.L_x_146:
[----:B-1----:R1:W3:Y:S02]  /*7250*/  SYNCS.PHASECHK.TRANS64.TRYWAIT P0, [R0+URZ], R3 ;  /* 0x00000003000075a7 */ /* 0x0022e400080011ff */
[----:B---3--:R-:W-:Y:S05]  /*7260*/  @!P0 NANOSLEEP.SYNCS 0x989680 ;  /* 0x009896800000895d */ /* 0x008fea0003900000 */
[----:B------:R-:W3:Y:S02]  /*7270*/  @!P0 SYNCS.PHASECHK.TRANS64 P0, [R0+URZ], R3 ;  /* 0x00000003000085a7 */ /* 0x000ee400080010ff */
[----:B---3--:R-:W-:Y:S05]  /*7280*/  @!P0 BRA `(.L_x_146) ;  /* 0xfffffffc00f08947 */ /* 0x008fea000383ffff */
[----:B------:R-:W-:Y:S05]  /*7290*/  BRA `(.L_x_147) ;  /* 0xffffffbc006c7947 */ /* 0x000fea000383ffff */
.L_x_58:
[----:B------:R-:W-:-:S07]  /*72a0*/  MOV R0, UR5 ;  /* 0x0000000500007c02 */ /* 0x000fce0008000f00 */
.L_x_148:
[----:B-1----:R1:W3:Y:S02]  /*72b0*/  SYNCS.PHASECHK.TRANS64.TRYWAIT P0, [R0+URZ], R3 ;  /* 0x00000003000075a7 */ /* 0x0022e400080011ff */
[----:B---3--:R-:W-:Y:S05]  /*72c0*/  @!P0 NANOSLEEP.SYNCS 0x989680 ;  /* 0x009896800000895d */ /* 0x008fea0003900000 */
[----:B------:R-:W3:Y:S02]  /*72d0*/  @!P0 SYNCS.PHASECHK.TRANS64 P0, [R0+URZ], R3 ;  /* 0x00000003000085a7 */ /* 0x000ee400080010ff */
[----:B---3--:R-:W-:Y:S05]  /*72e0*/  @!P0 BRA `(.L_x_148) ;  /* 0xfffffffc00f08947 */ /* 0x008fea000383ffff */
[----:B------:R-:W-:Y:S05]  /*72f0*/  BRA `(.L_x_149) ;  /* 0xffffffbc00787947 */ /* 0x000fea000383ffff */
.L_x_59:
[----:B------:R-:W-:-:S07]  /*7300*/  MOV R0, UR5 ;  /* 0x0000000500007c02 */ /* 0x000fce0008000f00 */
.L_x_150:
[----:B-1----:R1:W3:Y:S02]  /*7310*/  SYNCS.PHASECHK.TRANS64.TRYWAIT P0, [R0+URZ], R3 ;  /* 0x00000003000075a7 */ /* 0x0022e400080011ff */
[----:B---3--:R-:W-:Y:S05]  /*7320*/  @!P0 NANOSLEEP.SYNCS 0x989680 ;  /* 0x009896800000895d */ /* 0x008fea0003900000 */
[----:B------:R-:W3:Y:S02]  /*7330*/  @!P0 SYNCS.PHASECHK.TRANS64 P0, [R0+URZ], R3 ;  /* 0x00000003000085a7 */ /* 0x000ee400080010ff */
[----:B---3--:R-:W-:Y:S05]  /*7340*/  @!P0 BRA `(.L_x_150) ;  /* 0xfffffffc00f08947 */ /* 0x008fea000383ffff */
[----:B------:R-:W-:Y:S05]  /*7350*/  BRA `(.L_x_151) ;  /* 0xffffffbc00847947 */ /* 0x000fea000383ffff */
.L_x_60:
[----:B------:R-:W-:-:S07]  /*7360*/  MOV R0, UR5 ;  /* 0x0000000500007c02 */ /* 0x000fce0008000f00 */
.L_x_152:
[----:B-1----:R1:W3:Y:S02]  /*7370*/  SYNCS.PHASECHK.TRANS64.TRYWAIT P0, [R0+URZ], R3 ;  /* 0x00000003000075a7 */ /* 0x0022e400080011ff */
[----:B---3--:R-:W-:Y:S05]  /*7380*/  @!P0 NANOSLEEP.SYNCS 0x989680 ;  /* 0x009896800000895d */ /* 0x008fea0003900000 */
[----:B------:R-:W3:Y:S02]  /*7390*/  @!P0 SYNCS.PHASECHK.TRANS64 P0, [R0+URZ], R3 ;  /* 0x00000003000085a7 */ /* 0x000ee400080010ff */
[----:B---3--:R-:W-:Y:S05]  /*73a0*/  @!P0 BRA `(.L_x_152) ;  /* 0xfffffffc00f08947 */ /* 0x008fea000383ffff */
[----:B------:R-:W-:Y:S05]  /*73b0*/  BRA `(.L_x_153) ;  /* 0xffffffbc00907947 */ /* 0x000fea000383ffff */
.L_x_61:
[----:B------:R-:W-:-:S07]  /*73c0*/  MOV R0, UR5 ;  /* 0x0000000500007c02 */ /* 0x000fce0008000f00 */
.L_x_154:
[----:B-1----:R1:W3:Y:S02]  /*73d0*/  SYNCS.PHASECHK.TRANS64.TRYWAIT P0, [R0+URZ], R3 ;  /* 0x00000003000075a7 */ /* 0x0022e400080011ff */
[----:B---3--:R-:W-:Y:S05]  /*73e0*/  @!P0 NANOSLEEP.SYNCS 0x989680 ;  /* 0x009896800000895d */ /* 0x008fea0003900000 */
[----:B------:R-:W3:Y:S02]  /*73f0*/  @!P0 SYNCS.PHASECHK.TRANS64 P0, [R0+URZ], R3 ;  /* 0x00000003000085a7 */ /* 0x000ee400080010ff */
[----:B---3--:R-:W-:Y:S05]  /*7400*/  @!P0 BRA `(.L_x_154) ;  /* 0xfffffffc00f08947 */ /* 0x008fea000383ffff */
[----:B------:R-:W-:Y:S05]  /*7410*/  BRA `(.L_x_155) ;  /* 0xffffffbc009c7947 */ /* 0x000fea000383ffff */
.L_x_62:
[----:B------:R-:W-:-:S07]  /*7420*/  MOV R0, UR5 ;  /* 0x0000000500007c02 */ /* 0x000fce0008000f00 */
.L_x_156:
[----:B-1----:R1:W3:Y:S02]  /*7430*/  SYNCS.PHASECHK.TRANS64.TRYWAIT P0, [R0+URZ], R3 ;  /* 0x00000003000075a7 */ /* 0x0022e400080011ff */
[----:B---3--:R-:W-:Y:S05]  /*7440*/  @!P0 NANOSLEEP.SYNCS 0x989680 ;  /* 0x009896800000895d */ /* 0x008fea0003900000 */
[----:B------:R-:W3:Y:S02]  /*7450*/  @!P0 SYNCS.PHASECHK.TRANS64 P0, [R0+URZ], R3 ;  /* 0x00000003000085a7 */ /* 0x000ee400080010ff */
[----:B---3--:R-:W-:Y:S05]  /*7460*/  @!P0 BRA `(.L_x_156) ;  /* 0xfffffffc00f08947 */ /* 0x008fea000383ffff */
[----:B------:R-:W-:Y:S05]  /*7470*/  BRA `(.L_x_157) ;  /* 0xffffffbc00a87947 */ /* 0x000fea000383ffff */
.L_x_63:
[----:B------:R-:W-:-:S07]  /*7480*/  MOV R0, UR5 ;  /* 0x0000000500007c02 */ /* 0x000fce0008000f00 */
.L_x_158:
[----:B-1----:R1:W3:Y:S02]  /*7490*/  SYNCS.PHASECHK.TRANS64.TRYWAIT P0, [R0+URZ], R3 ;  /* 0x00000003000075a7 */ /* 0x0022e400080011ff */
[----:B---3--:R-:W-:Y:S05]  /*74a0*/  @!P0 NANOSLEEP.SYNCS 0x989680 ;  /* 0x009896800000895d */ /* 0x008fea0003900000 */
[----:B------:R-:W3:Y:S02]  /*74b0*/  @!P0 SYNCS.PHASECHK.TRANS64 P0, [R0+URZ], R3 ;  /* 0x00000003000085a7 */ /* 0x000ee400080010ff */
[----:B---3--:R-:W-:Y:S05]  /*74c0*/  @!P0 BRA `(.L_x_158) ;  /* 0xfffffffc00f08947 */ /* 0x008fea000383ffff */
[----:B------:R-:W-:Y:S05]  /*74d0*/  BRA `(.L_x_159) ;  /* 0xffffffbc00b47947 */ /* 0x000fea000383ffff */
.L_x_64:
[----:B------:R-:W-:-:S07]  /*74e0*/  MOV R0, UR5 ;  /* 0x0000000500007c02 */ /* 0x000fce0008000f00 */
.L_x_160:
[----:B-1----:R1:W3:Y:S02]  /*74f0*/  SYNCS.PHASECHK.TRANS64.TRYWAIT P0, [R0+URZ], R3 ;  /* 0x00000003000075a7 */ /* 0x0022e400080011ff */
[----:B---3--:R-:W-:Y:S05]  /*7500*/  @!P0 NANOSLEEP.SYNCS 0x989680 ;  /* 0x009896800000895d */ /* 0x008fea0003900000 */
[----:B------:R-:W3:Y:S02]  /*7510*/  @!P0 SYNCS.PHASECHK.TRANS64 P0, [R0+URZ], R3 ;  /* 0x00000003000085a7 */ /* 0x000ee400080010ff */
[----:B---3--:R-:W-:Y:S05]  /*7520*/  @!P0 BRA `(.L_x_160) ;  /* 0xfffffffc00f08947 */ /* 0x008fea000383ffff */
[----:B------:R-:W-:Y:S05]  /*7530*/  BRA `(.L_x_161) ;  /* 0xffffffbc00c07947 */ /* 0x000fea000383ffff */
.L_x_67:
[----:B--2---:R2:W3:Y:S02]  /*7540*/  SYNCS.PHASECHK.TRANS64.TRYWAIT P0, [R2+URZ+0x1e0], R5 ;  /* 0x0001e005020075a7 */ /* 0x0044e400080011ff */
[----:B---3--:R-:W-:Y:S05]  /*7550*/  @!P0 NANOSLEEP.SYNCS 0x989680 ;  /* 0x009896800000895d */ /* 0x008fea0003900000 */
[----:B------:R-:W3:Y:S02]  /*7560*/  @!P0 SYNCS.PHASECHK.TRANS64 P0, [R2+URZ+0x1e0], R5 ;  /* 0x0001e005020085a7 */ /* 0x000ee400080010ff */
[----:B---3--:R-:W-:Y:S05]  /*7570*/  @!P0 BRA `(.L_x_67) ;  /* 0xfffffffc00f08947 */ /* 0x008fea000383ffff */
[----:B------:R-:W-:Y:S05]  /*7580*/  BRA `(.L_x_162) ;  /* 0xffffffc000247947 */ /* 0x000fea000383ffff */
.L_x_68:
[----:B------:R-:W-:-:S07]  /*7590*/  MOV R2, UR4 ;  /* 0x0000000400027c02 */ /* 0x000fce0008000f00 */
.L_x_163:
[----:B--2---:R2:W3:Y:S02]  /*75a0*/  SYNCS.PHASECHK.TRANS64.TRYWAIT P0, [R2+URZ+0x190], R5 ;  /* 0x00019005020075a7 */ /* 0x0044e400080011ff */
[----:B---3--:R-:W-:Y:S05]  /*75b0*/  @!P0 NANOSLEEP.SYNCS 0x989680 ;  /* 0x009896800000895d */ /* 0x008fea0003900000 */
[----:B------:R-:W3:Y:S02]  /*75c0*/  @!P0 SYNCS.PHASECHK.TRANS64 P0, [R2+URZ+0x190], R5 ;  /* 0x00019005020085a7 */ /* 0x000ee400080010ff */
[----:B---3--:R-:W-:Y:S05]  /*75d0*/  @!P0 BRA `(.L_x_163) ;  /* 0xfffffffc00f08947 */ /* 0x008fea000383ffff */
[----:B------:R-:W-:Y:S05]  /*75e0*/  BRA `(.L_x_164) ;  /* 0xffffffc000347947 */ /* 0x000fea000383ffff */
.L_x_69:
[----:B--2---:R2:W3:Y:S02]  /*75f0*/  SYNCS.PHASECHK.TRANS64.TRYWAIT P1, [R2+URZ+0x180], R5 ;  /* 0x00018005020075a7 */ /* 0x0044e400080211ff */
[----:B---3--:R-:W-:Y:S05]  /*7600*/  @!P1 NANOSLEEP.SYNCS 0x989680 ;  /* 0x009896800000995d */ /* 0x008fea0003900000 */
[----:B------:R-:W3:Y:S02]  /*7610*/  @!P1 SYNCS.PHASECHK.TRANS64 P1, [R2+URZ+0x180], R5 ;  /* 0x00018005020095a7 */ /* 0x000ee400080210ff */
[----:B---3--:R-:W-:Y:S05]  /*7620*/  @!P1 BRA `(.L_x_69) ;  /* 0xfffffffc00f09947 */ /* 0x008fea000383ffff */
[----:B------:R-:W-:Y:S05]  /*7630*/  BRA `(.L_x_165) ;  /* 0xffffffc000647947 */ /* 0x000fea000383ffff */
.L_x_72:
[----:B------:R-:W-:-:S07]  /*7640*/  MOV R0, UR4 ;  /* 0x0000000400007c02 */ /* 0x000fce0008000f00 */
.L_x_166:
[----:B--2---:R2:W3:Y:S02]  /*7650*/  SYNCS.PHASECHK.TRANS64.TRYWAIT P0, [R0+URZ+0x190], R3 ;  /* 0x00019003000075a7 */ /* 0x0044e400080011ff */
[----:B---3--:R-:W-:Y:S05]  /*7660*/  @!P0 NANOSLEEP.SYNCS 0x989680 ;  /* 0x009896800000895d */ /* 0x008fea0003900000 */
[----:B------:R-:W3:Y:S02]  /*7670*/  @!P0 SYNCS.PHASECHK.TRANS64 P0, [R0+URZ+0x190], R3 ;  /* 0x00019003000085a7 */ /* 0x000ee400080010ff */
[----:B---3--:R-:W-:Y:S05]  /*7680*/  @!P0 BRA `(.L_x_166) ;  /* 0xfffffffc00f08947 */ /* 0x008fea000383ffff */
[----:B------:R-:W-:Y:S05]  /*7690*/  BRA `(.L_x_71) ;  /* 0xffffffc000b87947 */ /* 0x000fea000383ffff */
.L_x_79:
[----:B-1----:R1:W2:Y:S02]  /*76a0*/  SYNCS.PHASECHK.TRANS64.TRYWAIT P1, [R0+URZ+0x180], R5 ;  /* 0x00018005000075a7 */ /* 0x0022a400080211ff */
[----:B--2---:R-:W-:Y:S05]  /*76b0*/  @!P1 NANOSLEEP.SYNCS 0x989680 ;  /* 0x009896800000995d */ /* 0x004fea0003900000 */
[----:B------:R-:W2:Y:S02]  /*76c0*/  @!P1 SYNCS.PHASECHK.TRANS64 P1, [R0+URZ+0x180], R5 ;  /* 0x00018005000095a7 */ /* 0x000ea400080210ff */
[----:B--2---:R-:W-:Y:S05]  /*76d0*/  @!P1 BRA `(.L_x_79) ;  /* 0xfffffffc00f09947 */ /* 0x004fea000383ffff */
[----:B------:R-:W-:Y:S05]  /*76e0*/  BRA `(.L_x_167) ;  /* 0xffffffc800307947 */ /* 0x000fea000383ffff */
.L_x_80:
[----:B------:R-:W-:-:S07]  /*76f0*/  MOV R3, UR31 ;  /* 0x0000001f00037c02 */ /* 0x000fce0008000f00 */
.L_x_168:
[----:B-1----:R1:W2:Y:S02]  /*7700*/  SYNCS.PHASECHK.TRANS64.TRYWAIT P0, [R3+URZ+0x1c0], R0 ;  /* 0x0001c000030075a7 */ /* 0x0022a400080011ff */
[----:B--2---:R-:W-:Y:S05]  /*7710*/  @!P0 NANOSLEEP.SYNCS 0x989680 ;  /* 0x009896800000895d */ /* 0x004fea0003900000 */
[----:B------:R-:W2:Y:S02]  /*7720*/  @!P0 SYNCS.PHASECHK.TRANS64 P0, [R3+URZ+0x1c0], R0 ;  /* 0x0001c000030085a7 */ /* 0x000ea400080010ff */
[----:B--2---:R-:W-:Y:S05]  /*7730*/  @!P0 BRA `(.L_x_168) ;  /* 0xfffffffc00f08947 */ /* 0x004fea000383ffff */
[----:B------:R-:W-:Y:S05]  /*7740*/  BRA `(.L_x_169) ;  /* 0xffffffc800807947 */ /* 0x000fea000383ffff */
.L_x_83:
[----:B------:R-:W-:Y:S07]  /*7750*/  MOV R0, UR5 ;  /* 0x0000000500007c02 */ /* 0x000fee0008000f00 */
.L_x_170:
[----:B-1----:R1:W2:Y:S02]  /*7760*/  SYNCS.PHASECHK.TRANS64.TRYWAIT P0, [R0+URZ], R3 ;  /* 0x00000003000075a7 */ /* 0x0022a400080011ff */
[----:B--2---:R-:W-:Y:S05]  /*7770*/  @!P0 NANOSLEEP.SYNCS 0x989680 ;  /* 0x009896800000895d */ /* 0x004fea0003900000 */
[----:B------:R-:W2:Y:S02]  /*7780*/  @!P0 SYNCS.PHASECHK.TRANS64 P0, [R0+URZ], R3 ;  /* 0x00000003000085a7 */ /* 0x000ea400080010ff */
[----:B--2---:R-:W-:Y:S05]  /*7790*/  @!P0 BRA `(.L_x_170) ;  /* 0xfffffffc00f08947 */ /* 0x004fea000383ffff */
[----:B------:R-:W-:Y:S05]  /*77a0*/  BRA `(.L_x_82) ;  /* 0xffffffc8009c7947 */ /* 0x000fea000383ffff */
.L_x_86:
[----:B------:R-:W-:-:S07]  /*77b0*/  MOV R0, UR4 ;  /* 0x0000000400007c02 */ /* 0x000fce0008000f00 */
.L_x_171:
[----:B--2---:R2:W4:Y:S02]  /*77c0*/  SYNCS.PHASECHK.TRANS64.TRYWAIT P0, [R0+URZ], R3 ;  /* 0x00000003000075a7 */ /* 0x00452400080011ff */
[----:B----4-:R-:W-:Y:S05]  /*77d0*/  @!P0 NANOSLEEP.SYNCS 0x989680 ;  /* 0x009896800000895d */ /* 0x010fea0003900000 */
[----:B------:R-:W4:Y:S02]  /*77e0*/  @!P0 SYNCS.PHASECHK.TRANS64 P0, [R0+URZ], R3 ;  /* 0x00000003000085a7 */ /* 0x000f2400080010ff */
[----:B----4-:R-:W-:Y:S05]  /*77f0*/  @!P0 BRA `(.L_x_171) ;  /* 0xfffffffc00f08947 */ /* 0x010fea000383ffff */
[----:B------:R-:W-:Y:S05]  /*7800*/  BRA `(.L_x_172) ;  /* 0xffffffcc00787947 */ /* 0x000fea000383ffff */
.L_x_87:
[----:B------:R-:W-:-:S07]  /*7810*/  MOV R0, UR5 ;  /* 0x0000000500007c02 */ /* 0x000fce0008000f00 */
.L_x_173:
[----:B-1----:R1:W2:Y:S02]  /*7820*/  SYNCS.PHASECHK.TRANS64.TRYWAIT P0, [R0+URZ], R3 ;  /* 0x00000003000075a7 */ /* 0x0022a400080011ff */
[----:B--2---:R-:W-:Y:S05]  /*7830*/  @!P0 NANOSLEEP.SYNCS 0x989680 ;  /* 0x009896800000895d */ /* 0x004fea0003900000 */
[----:B------:R-:W2:Y:S02]  /*7840*/  @!P0 SYNCS.PHASECHK.TRANS64 P0, [R0+URZ], R3 ;  /* 0x00000003000085a7 */ /* 0x000ea400080010ff */
[----:B--2---:R-:W-:Y:S05]  /*7850*/  @!P0 BRA `(.L_x_173) ;  /* 0xfffffffc00f08947 */ /* 0x004fea000383ffff */
[----:B------:R-:W-:Y:S05]  /*7860*/  BRA `(.L_x_174) ;  /* 0xffffffcc00847947 */ /* 0x000fea000383ffff */
.L_x_88:
[----:B------:R-:W-:-:S07]  /*7870*/  MOV R0, UR5 ;  /* 0x0000000500007c02 */ /* 0x000fce0008000f00 */
.L_x_175:
[----:B-1----:R1:W2:Y:S02]  /*7880*/  SYNCS.PHASECHK.TRANS64.TRYWAIT P0, [R0+URZ], R3 ;  /* 0x00000003000075a7 */ /* 0x0022a400080011ff */
[----:B--2---:R-:W-:Y:S05]  /*7890*/  @!P0 NANOSLEEP.SYNCS 0x989680 ;  /* 0x009896800000895d */ /* 0x004fea0003900000 */
[----:B------:R-:W2:Y:S02]  /*78a0*/  @!P0 SYNCS.PHASECHK.TRANS64 P0, [R0+URZ], R3 ;  /* 0x00000003000085a7 */ /* 0x000ea400080010ff */
[----:B--2---:R-:W-:Y:S05]  /*78b0*/  @!P0 BRA `(.L_x_175) ;  /* 0xfffffffc00f08947 */ /* 0x004fea000383ffff */
[----:B------:R-:W-:Y:S05]  /*78c0*/  BRA `(.L_x_176) ;  /* 0xffffffcc00907947 */ /* 0x000fea000383ffff */
.L_x_89:
[----:B------:R-:W-:-:S07]  /*78d0*/  MOV R0, UR4 ;  /* 0x0000000400007c02 */ /* 0x000fce0008000f00 */
.L_x_177:
[----:B-1----:R1:W2:Y:S02]  /*78e0*/  SYNCS.PHASECHK.TRANS64.TRYWAIT P0, [R0+URZ], R3 ;  /* 0x00000003000075a7 */ /* 0x0022a400080011ff */
[----:B--2---:R-:W-:Y:S05]  /*78f0*/  @!P0 NANOSLEEP.SYNCS 0x989680 ;  /* 0x009896800000895d */ /* 0x004fea0003900000 */
[----:B------:R-:W2:Y:S02]  /*7900*/  @!P0 SYNCS.PHASECHK.TRANS64 P0, [R0+URZ], R3 ;  /* 0x00000003000085a7 */ /* 0x000ea400080010ff */
[----:B--2---:R-:W-:Y:S05]  /*7910*/  @!P0 BRA `(.L_x_177) ;  /* 0xfffffffc00f08947 */ /* 0x004fea000383ffff */
[----:B------:R-:W-:Y:S05]  /*7920*/  BRA `(.L_x_178) ;  /* 0xffffffcc009c7947 */ /* 0x000fea000383ffff */
.L_x_94:
[----:B-1----:R1:W3:Y:S02]  /*7930*/  SYNCS.PHASECHK.TRANS64.TRYWAIT P0, [R3+URZ+0x180], R0 ;  /* 0x00018000030075a7 */ /* 0x0022e400080011ff */
[----:B---3--:R-:W-:Y:S05]  /*7940*/  @!P0 NANOSLEEP.SYNCS 0x989680 ;  /* 0x009896800000895d */ /* 0x008fea0003900000 */
[----:B------:R-:W3:Y:S02]  /*7950*/  @!P0 SYNCS.PHASECHK.TRANS64 P0, [R3+URZ+0x180], R0 ;  /* 0x00018000030085a7 */ /* 0x000ee400080010ff */
[----:B---3--:R-:W-:Y:S05]  /*7960*/  @!P0 BRA `(.L_x_94) ;  /* 0xfffffffc00f08947 */ /* 0x008fea000383ffff */
[----:B------:R-:W-:Y:S05]  /*7970*/  BRA `(.L_x_179) ;  /* 0xffffffd000c87947 */ /* 0x000fea000383ffff */
.L_x_97:
[----:B------:R-:W-:Y:S07]  /*7980*/  MOV R0, UR17 ;  /* 0x0000001100007c02 */ /* 0x000fee0008000f00 */
.L_x_180:
[----:B-1----:R1:W3:Y:S02]  /*7990*/  SYNCS.PHASECHK.TRANS64.TRYWAIT P1, [R0+URZ+0x178], R3 ;  /* 0x00017803000075a7 */ /* 0x0022e400080211ff */
[----:B---3--:R-:W-:Y:S05]  /*79a0*/  @!P1 NANOSLEEP.SYNCS 0x989680 ;  /* 0x009896800000995d */ /* 0x008fea0003900000 */
[----:B------:R-:W3:Y:S02]  /*79b0*/  @!P1 SYNCS.PHASECHK.TRANS64 P1, [R0+URZ+0x178], R3 ;  /* 0x00017803000095a7 */ /* 0x000ee400080210ff */
[----:B---3--:R-:W-:Y:S05]  /*79c0*/  @!P1 BRA `(.L_x_180) ;  /* 0xfffffffc00f09947 */ /* 0x008fea000383ffff */
[----:B------:R-:W-:Y:S05]  /*79d0*/  BRA `(.L_x_96) ;  /* 0xffffffd8003c7947 */ /* 0x000fea000383ffff */
.L_x_100:
[----:B-1----:R-:W-:Y:S07]  /*79e0*/  MOV R3, UR17 ;  /* 0x0000001100037c02 */ /* 0x002fee0008000f00 */
.L_x_181:
[----:B-1----:R1:W3:Y:S02]  /*79f0*/  SYNCS.PHASECHK.TRANS64.TRYWAIT P0, [R3+URZ+0x168], R2 ;  /* 0x00016802030075a7 */ /* 0x0022e400080011ff */
[----:B---3--:R-:W-:Y:S05]  /*7a00*/  @!P0 NANOSLEEP.SYNCS 0x989680 ;  /* 0x009896800000895d */ /* 0x008fea0003900000 */
[----:B------:R-:W3:Y:S02]  /*7a10*/  @!P0 SYNCS.PHASECHK.TRANS64 P0, [R3+URZ+0x168], R2 ;  /* 0x00016802030085a7 */ /* 0x000ee400080010ff */
[----:B---3--:R-:W-:Y:S05]  /*7a20*/  @!P0 BRA `(.L_x_181) ;  /* 0xfffffffc00f08947 */ /* 0x008fea000383ffff */
[----:B------:R-:W-:Y:S05]  /*7a30*/  BRA `(.L_x_182) ;  /* 0xffffffd800907947 */ /* 0x000fea000383ffff */
.L_x_103:
[----:B-1----:R1:W2:Y:S02]  /*7a40*/  SYNCS.PHASECHK.TRANS64.TRYWAIT P0, [R8+URZ+0x180], R3 ;  /* 0x00018003080075a7 */ /* 0x0022a400080011ff */
[----:B--2---:R-:W-:Y:S05]  /*7a50*/  @!P0 NANOSLEEP.SYNCS 0x989680 ;  /* 0x009896800000895d */ /* 0x004fea0003900000 */
[----:B------:R-:W2:Y:S02]  /*7a60*/  @!P0 SYNCS.PHASECHK.TRANS64 P0, [R8+URZ+0x180], R3 ;  /* 0x00018003080085a7 */ /* 0x000ea400080010ff */
[----:B--2---:R-:W-:Y:S05]  /*7a70*/  @!P0 BRA `(.L_x_103) ;  /* 0xfffffffc00f08947 */ /* 0x004fea000383ffff */
[----:B------:R-:W-:Y:S05]  /*7a80*/  BRA `(.L_x_183) ;  /* 0xffffffdc00b07947 */ /* 0x000fea000383ffff */
.L_x_109:
[----:B------:R-:W-:Y:S07]  /*7a90*/  MOV R0, UR47 ;  /* 0x0000002f00007c02 */ /* 0x000fee0008000f00 */
.L_x_184:
[----:B-1----:R1:W2:Y:S02]  /*7aa0*/  SYNCS.PHASECHK.TRANS64.TRYWAIT P2, [R0+URZ+0x160], R5 ;  /* 0x00016005000075a7 */ /* 0x0022a400080411ff */
[----:B--2---:R-:W-:Y:S05]  /*7ab0*/  @!P2 NANOSLEEP.SYNCS 0x989680 ;  /* 0x009896800000a95d */ /* 0x004fea0003900000 */
[----:B------:R-:W2:Y:S02]  /*7ac0*/  @!P2 SYNCS.PHASECHK.TRANS64 P2, [R0+URZ+0x160], R5 ;  /* 0x000160050000a5a7 */ /* 0x000ea400080410ff */
[----:B--2---:R-:W-:Y:S05]  /*7ad0*/  @!P2 BRA `(.L_x_184) ;  /* 0xfffffffc00f0a947 */ /* 0x004fea000383ffff */
[----:B------:R-:W-:Y:S05]  /*7ae0*/  BRA `(.L_x_108) ;  /* 0xffffffe800487947 */ /* 0x000fea000383ffff */
.L_x_111:
[----:B------:R-:W-:Y:S07]  /*7af0*/  MOV R0, UR46 ;  /* 0x0000002e00007c02 */ /* 0x000fee0008000f00 */
.L_x_185:
[----:B------:R1:W1:Y:S02]  /*7b00*/  SYNCS.PHASECHK.TRANS64.TRYWAIT P1, [R0+URZ+0x1a0], R3 ;  /* 0x0001a003000075a7 */ /* 0x00026400080211ff */
[----:B-1----:R-:W-:Y:S05]  /*7b10*/  @!P1 NANOSLEEP.SYNCS 0x989680 ;  /* 0x009896800000995d */ /* 0x002fea0003900000 */
[----:B------:R-:W1:Y:S02]  /*7b20*/  @!P1 SYNCS.PHASECHK.TRANS64 P1, [R0+URZ+0x1a0], R3 ;  /* 0x0001a003000095a7 */ /* 0x000e6400080210ff */
[----:B-1----:R-:W-:Y:S05]  /*7b30*/  @!P1 BRA `(.L_x_185) ;  /* 0xfffffffc00f09947 */ /* 0x002fea000383ffff */
[----:B------:R-:W-:Y:S05]  /*7b40*/  BRA `(.L_x_110) ;  /* 0xffffffe800a87947 */ /* 0x000fea000383ffff */
        .weak           $__internal_0_$__cuda_sm10x_tcgen05_guardrail_trap_col_being_dealloced_not_returned_by_alloc
        .type           $__internal_0_$__cuda_sm10x_tcgen05_guardrail_trap_col_being_dealloced_not_returned_by_alloc,@function
        .size           $__internal_0_$__cuda_sm10x_tcgen05_guardrail_trap_col_being_dealloced_not_returned_by_alloc,($__internal_1_$__cuda_sm10x_tcgen05_guardrail_trap_phase_invalid_during_alloc - $__internal_0_$__cuda_sm10x_tcgen05_guardrail_trap_col_being_dealloced_not_returned_by_alloc)
$__internal_0_$__cuda_sm10x_tcgen05_guardrail_trap_col_being_dealloced_not_returned_by_alloc:
[----:B------:R-:W-:Y:S05]  /*7b50*/  BPT.TRAP 0x1 ;  /* 0x000000040000795c */ /* 0x000fea0000300000 */
[----:B------:R-:W-:-:S04]  /*7b60*/  HFMA2 R3, -RZ, RZ, 0, 0 ;  /* 0x00000000ff037431 */ /* 0x000fc800000001ff */
[----:B------:R-:W-:Y:S05]  /*7b70*/  RET.REL.NODEC R2 `(_ZN7cutlass13device_kernelINS_4gemm6kernel13GemmUniversalIN4cute5tupleIJiiiiEEENS1_10collective13CollectiveMmaINS1_35MainloopSm100TmaUmmaWarpSpecializedILi22ELi2ELi4ENS5_IJNS4_1CILi2EEENSA_ILi1EEESC_EEEEENS5_IJNSA_ILi64EEENSA_ILi16EEENSA_ILi128EEEEEENS_12float_e4m3_tENS5_IJlSC_lEEESJ_SK_NS4_8TiledMMAINS4_8MMA_AtomIJNS4_10MMA_TraitsINS4_19SM100_MMA_F8F6F4_SSEJSJ_SJ_fSF_SG_NS4_17integral_constantINS4_4UMMA5MajorELSR_0EEESS_NSP_INSQ_7ScaleInELST_0EEESU_EEEEEENS4_6LayoutINS5_IJSC_SC_SC_EEENS5_IJNSA_ILi0EEESZ_SZ_EEEEENS5_IJNS4_10UnderscoreES12_S12_EEEEENS4_13SM90_TMA_LOADENS4_14ComposedLayoutINS4_7SwizzleILi3ELi4ELi3EEENS4_18smem_ptr_flag_bitsILi8EEENSX_INS5_IJNSA_ILi8EEESH_EEENS5_IJSH_SC_EEEEEEEvNS4_8identityENS4_23SM90_TMA_LOAD_MULTICASTES1F_vS1G_EENS_8epilogue10collective18CollectiveEpilogueINS1J_23Sm100TmaWarpSpecializedILi1ELi1ELi8ELb0ELb0EEEJSI_NS5_IJNSX_ISF_SC_EENSX_ISG_SC_EEEEESJ_SK_SJ_SK_NS1J_6fusion15FusionCallbacksIS1N_NS1R_17LinearCombinationISJ_fSJ_fLNS_15FloatRoundStyleE2EEESI_S1Q_JEEENS4_5SM1004TMEM4LOAD25SM100_TMEM_LOAD_16dp32b8xES15_NS16_INS17_ILi0ELi4ELi3EEES1A_NSX_INS5_IJS1B_SG_EEENS5_IJSG_SC_EEEEEEENS4_39AutoVectorizingCopyWithAssumedAlignmentILi128EEENS4_14SM90_TMA_STOREES25_S27_S27_EEEvvEEEEvNT_6ParamsE) ;  /* 0xffffff8402207950 */ /* 0x000fea0003c3ffff */
        .weak           $__internal_1_$__cuda_sm10x_tcgen05_guardrail_trap_phase_invalid_during_alloc
        .type           $__internal_1_$__cuda_sm10x_tcgen05_guardrail_trap_phase_invalid_during_alloc,@function
        .size           $__internal_1_$__cuda_sm10x_tcgen05_guardrail_trap_phase_invalid_during_alloc,($__internal_2_$__cuda_sm10x_tcgen05_guardrail_trap_unallocated_columns_being_dealloced - $__internal_1_$__cuda_sm10x_tcgen05_guardrail_trap_phase_invalid_during_alloc)
$__internal_1_$__cuda_sm10x_tcgen05_guardrail_trap_phase_invalid_during_alloc:
[----:B------:R-:W-:Y:S05]  /*7b80*/  BPT.TRAP 0x1 ;  /* 0x000000040000795c */ /* 0x000fea0000300000 */
[----:B------:R-:W-:-:S04]  /*7b90*/  MOV R5, 0x0 ;  /* 0x0000000000057802 */ /* 0x000fc80000000f00 */
[----:B------:R-:W-:Y:S05]  /*7ba0*/  RET.REL.NODEC R4 `(_ZN7cutlass13device_kernelINS_4gemm6kernel13GemmUniversalIN4cute5tupleIJiiiiEEENS1_10collective13CollectiveMmaINS1_35MainloopSm100TmaUmmaWarpSpecializedILi22ELi2ELi4ENS5_IJNS4_1CILi2EEENSA_ILi1EEESC_EEEEENS5_IJNSA_ILi64EEENSA_ILi16EEENSA_ILi128EEEEEENS_12float_e4m3_tENS5_IJlSC_lEEESJ_SK_NS4_8TiledMMAINS4_8MMA_AtomIJNS4_10MMA_TraitsINS4_19SM100_MMA_F8F6F4_SSEJSJ_SJ_fSF_SG_NS4_17integral_constantINS4_4UMMA5MajorELSR_0EEESS_NSP_INSQ_7ScaleInELST_0EEESU_EEEEEENS4_6LayoutINS5_IJSC_SC_SC_EEENS5_IJNSA_ILi0EEESZ_SZ_EEEEENS5_IJNS4_10UnderscoreES12_S12_EEEEENS4_13SM90_TMA_LOADENS4_14ComposedLayoutINS4_7SwizzleILi3ELi4ELi3EEENS4_18smem_ptr_flag_bitsILi8EEENSX_INS5_IJNSA_ILi8EEESH_EEENS5_IJSH_SC_EEEEEEEvNS4_8identityENS4_23SM90_TMA_LOAD_MULTICASTES1F_vS1G_EENS_8epilogue10collective18CollectiveEpilogueINS1J_23Sm100TmaWarpSpecializedILi1ELi1ELi8ELb0ELb0EEEJSI_NS5_IJNSX_ISF_SC_EENSX_ISG_SC_EEEEESJ_SK_SJ_SK_NS1J_6fusion15FusionCallbacksIS1N_NS1R_17LinearCombinationISJ_fSJ_fLNS_15FloatRoundStyleE2EEESI_S1Q_JEEENS4_5SM1004TMEM4LOAD25SM100_TMEM_LOAD_16dp32b8xES15_NS16_INS17_ILi0ELi4ELi3EEES1A_NSX_INS5_IJS1B_SG_EEENS5_IJSG_SC_EEEEEEENS4_39AutoVectorizingCopyWithAssumedAlignmentILi128EEENS4_14SM90_TMA_STOREES25_S27_S27_EEEvvEEEEvNT_6ParamsE) ;  /* 0xffffff8404147950 */ /* 0x000fea0003c3ffff */
        .weak           $__internal_2_$__cuda_sm10x_tcgen05_guardrail_trap_unallocated_columns_being_dealloced
        .type           $__internal_2_$__cuda_sm10x_tcgen05_guardrail_trap_unallocated_columns_being_dealloced,@function
        .size           $__internal_2_$__cuda_sm10x_tcgen05_guardrail_trap_unallocated_columns_being_dealloced,(.L_x_187 - $__internal_2_$__cuda_sm10x_tcgen05_guardrail_trap_unallocated_columns_being_dealloced)
$__internal_2_$__cuda_sm10x_tcgen05_guardrail_trap_unallocated_columns_being_dealloced:
[----:B------:R-:W-:Y:S05]  /*7bb0*/  BPT.TRAP 0x1 ;  /* 0x000000040000795c */ /* 0x000fea0000300000 */
[----:B------:R-:W-:-:S04]  /*7bc0*/  HFMA2 R3, -RZ, RZ, 0, 0 ;  /* 0x00000000ff037431 */ /* 0x000fc800000001ff */
[----:B------:R-:W-:Y:S05]  /*7bd0*/  RET.REL.NODEC R2 `(_ZN7cutlass13device_kernelINS_4gemm6kernel13GemmUniversalIN4cute5tupleIJiiiiEEENS1_10collective13CollectiveMmaINS1_35MainloopSm100TmaUmmaWarpSpecializedILi22ELi2ELi4ENS5_IJNS4_1CILi2EEENSA_ILi1EEESC_EEEEENS5_IJNSA_ILi64EEENSA_ILi16EEENSA_ILi128EEEEEENS_12float_e4m3_tENS5_IJlSC_lEEESJ_SK_NS4_8TiledMMAINS4_8MMA_AtomIJNS4_10MMA_TraitsINS4_19SM100_MMA_F8F6F4_SSEJSJ_SJ_fSF_SG_NS4_17integral_constantINS4_4UMMA5MajorELSR_0EEESS_NSP_INSQ_7ScaleInELST_0EEESU_EEEEEENS4_6LayoutINS5_IJSC_SC_SC_EEENS5_IJNSA_ILi0EEESZ_SZ_EEEEENS5_IJNS4_10UnderscoreES12_S12_EEEEENS4_13SM90_TMA_LOADENS4_14ComposedLayoutINS4_7SwizzleILi3ELi4ELi3EEENS4_18smem_ptr_flag_bitsILi8EEENSX_INS5_IJNSA_ILi8EEESH_EEENS5_IJSH_SC_EEEEEEEvNS4_8identityENS4_23SM90_TMA_LOAD_MULTICASTES1F_vS1G_EENS_8epilogue10collective18CollectiveEpilogueINS1J_23Sm100TmaWarpSpecializedILi1ELi1ELi8ELb0ELb0EEEJSI_NS5_IJNSX_ISF_SC_EENSX_ISG_SC_EEEEESJ_SK_SJ_SK_NS1J_6fusion15FusionCallbacksIS1N_NS1R_17LinearCombinationISJ_fSJ_fLNS_15FloatRoundStyleE2EEESI_S1Q_JEEENS4_5SM1004TMEM4LOAD25SM100_TMEM_LOAD_16dp32b8xES15_NS16_INS17_ILi0ELi4ELi3EEES1A_NSX_INS5_IJS1B_SG_EEENS5_IJSG_SC_EEEEEEENS4_39AutoVectorizingCopyWithAssumedAlignmentILi128EEENS4_14SM90_TMA_STOREES25_S27_S27_EEEvvEEEEvNT_6ParamsE) ;  /* 0xffffff8402087950 */ /* 0x000fea0003c3ffff */
.L_x_186:
[----:B------:R-:W-:-:S00]  /*7be0*/  BRA `(.L_x_186) ;  /* 0xfffffffc00fc7947 */ /* 0x000fc0000383ffff */
[----:B------:R-:W-:-:S00]  /*7bf0*/  NOP ;  /* 0x0000000000007918 */ /* 0x000fc00000000000 */
        /* <DEDUP_REMOVED lines=8> */
.L_x_187:


//--------------------- .nv.global.init           --------------------------
	.section	.nv.global.init,"aw",@progbits
.nv.global.init:
	.type		$str$26,@object
	.size		$str$26,($str$25 - $str$26)
$str$26:
        /*0000*/ 	.byte	0x2f, 0x74, 0x6d, 0x70, 0x2f, 0x63, 0x75, 0x74, 0x6c, 0x61, 0x73, 0x73, 0x5f, 0x73, 0x77, 0x65
        /*0010*/ 	.byte	0x65, 0x70, 0x5f, 0x73, 0x72, 0x63, 0x2f, 0x69, 0x6e, 0x63, 0x6c, 0x75, 0x64, 0x65, 0x2f, 0x63
        /*0020*/ 	.byte	0x75, 0x74, 0x65, 0x2f, 0x61, 0x74, 0x6f, 0x6d, 0x2f, 0x63, 0x6f, 0x70, 0x79, 0x5f, 0x74, 0x72
        /*0030*/ 	.byte	0x61, 0x69, 0x74, 0x73, 0x5f, 0x73, 0x6d, 0x31, 0x30, 0x30, 0x2e, 0x68, 0x70, 0x70, 0x00
	.type		$str$25,@object
	.size		$str$25,(__unnamed_1 - $str$25)
$str$25:
        /*003f*/ 	.byte	0x28, 0x28, 0x75, 0x69, 0x6e, 0x74, 0x33, 0x32, 0x5f, 0x74, 0x28, 0x74, 0x68, 0x72, 0x65, 0x61
        /*004f*/ 	.byte	0x64, 0x49, 0x64, 0x78, 0x2e, 0x78, 0x29, 0x20, 0x2f, 0x20, 0x33, 0x32, 0x29, 0x20, 0x25, 0x20
        /*005f*/ 	.byte	0x34, 0x29, 0x20, 0x3d, 0x3d, 0x20, 0x28, 0x28, 0x28, 0x74, 0x6d, 0x65, 0x6d, 0x5f, 0x61, 0x64
        /*006f*/ 	.byte	0x64, 0x72, 0x20, 0x3e, 0x3e, 0x20, 0x31, 0x36, 0x29, 0x20, 0x2f, 0x20, 0x33, 0x32, 0x29, 0x20
        /*007f*/ 	.byte	0x25, 0x20, 0x34, 0x29, 0x00
	.type		__unnamed_1,@object
	.size		__unnamed_1,(.L_1 - __unnamed_1)
__unnamed_1:
        /*0084*/ 	.byte	0x63, 0x6f, 0x6e, 0x73, 0x74, 0x65, 0x78, 0x70, 0x72, 0x20, 0x76, 0x6f, 0x69, 0x64, 0x20, 0x63
        /* <DEDUP_REMOVED lines=36> */
        /*02d4*/ 	.byte	0x3c, 0x30, 0x3e, 0x3e, 0x3e, 0x3e, 0x5d, 0x00
.L_1:


//--------------------- .nv.shared._ZN7cutlass13device_kernelINS_4gemm6kernel13GemmUniversalIN4cute5tupleIJiiiiEEENS1_10collective13CollectiveMmaINS1_35MainloopSm100TmaUmmaWarpSpecializedILi22ELi2ELi4ENS5_IJNS4_1CILi2EEENSA_ILi1EEESC_EEEEENS5_IJNSA_ILi64EEENSA_ILi16EEENSA_ILi128EEEEEENS_12float_e4m3_tENS5_IJlSC_lEEESJ_SK_NS4_8TiledMMAINS4_8MMA_AtomIJNS4_10MMA_TraitsINS4_19SM100_MMA_F8F6F4_SSEJSJ_SJ_fSF_SG_NS4_17integral_constantINS4_4UMMA5MajorELSR_0EEESS_NSP_INSQ_7ScaleInELST_0EEESU_EEEEEENS4_6LayoutINS5_IJSC_SC_SC_EEENS5_IJNSA_ILi0EEESZ_SZ_EEEEENS5_IJNS4_10UnderscoreES12_S12_EEEEENS4_13SM90_TMA_LOADENS4_14ComposedLayoutINS4_7SwizzleILi3ELi4ELi3EEENS4_18smem_ptr_flag_bitsILi8EEENSX_INS5_IJNSA_ILi8EEESH_EEENS5_IJSH_SC_EEEEEEEvNS4_8identityENS4_23SM90_TMA_LOAD_MULTICASTES1F_vS1G_EENS_8epilogue10collective18CollectiveEpilogueINS1J_23Sm100TmaWarpSpecializedILi1ELi1ELi8ELb0ELb0EEEJSI_NS5_IJNSX_ISF_SC_EENSX_ISG_SC_EEEEESJ_SK_SJ_SK_NS1J_6fusion15FusionCallbacksIS1N_NS1R_17LinearCombinationISJ_fSJ_fLNS_15FloatRoundStyleE2EEESI_S1Q_JEEENS4_5SM1004TMEM4LOAD25SM100_TMEM_LOAD_16dp32b8xES15_NS16_INS17_ILi0ELi4ELi3EEES1A_NSX_INS5_IJS1B_SG_EEENS5_IJSG_SC_EEEEEEENS4_39AutoVectorizingCopyWithAssumedAlignmentILi128EEENS4_14SM90_TMA_STOREES25_S27_S27_EEEvvEEEEvNT_6ParamsE --------------------------
	.section	.nv.shared._ZN7cutlass13device_kernelINS_4gemm6kernel13GemmUniversalIN4cute5tupleIJiiiiEEENS1_10collective13CollectiveMmaINS1_35MainloopSm100TmaUmmaWarpSpecializedILi22ELi2ELi4ENS5_IJNS4_1CILi2EEENSA_ILi1EEESC_EEEEENS5_IJNSA_ILi64EEENSA_ILi16EEENSA_ILi128EEEEEENS_12float_e4m3_tENS5_IJlSC_lEEESJ_SK_NS4_8TiledMMAINS4_8MMA_AtomIJNS4_10MMA_TraitsINS4_19SM100_MMA_F8F6F4_SSEJSJ_SJ_fSF_SG_NS4_17integral_constantINS4_4UMMA5MajorELSR_0EEESS_NSP_INSQ_7ScaleInELST_0EEESU_EEEEEENS4_6LayoutINS5_IJSC_SC_SC_EEENS5_IJNSA_ILi0EEESZ_SZ_EEEEENS5_IJNS4_10UnderscoreES12_S12_EEEEENS4_13SM90_TMA_LOADENS4_14ComposedLayoutINS4_7SwizzleILi3ELi4ELi3EEENS4_18smem_ptr_flag_bitsILi8EEENSX_INS5_IJNSA_ILi8EEESH_EEENS5_IJSH_SC_EEEEEEEvNS4_8identityENS4_23SM90_TMA_LOAD_MULTICASTES1F_vS1G_EENS_8epilogue10collective18CollectiveEpilogueINS1J_23Sm100TmaWarpSpecializedILi1ELi1ELi8ELb0ELb0EEEJSI_NS5_IJNSX_ISF_SC_EENSX_ISG_SC_EEEEESJ_SK_SJ_SK_NS1J_6fusion15FusionCallbacksIS1N_NS1R_17LinearCombinationISJ_fSJ_fLNS_15FloatRoundStyleE2EEESI_S1Q_JEEENS4_5SM1004TMEM4LOAD25SM100_TMEM_LOAD_16dp32b8xES15_NS16_INS17_ILi0ELi4ELi3EEES1A_NSX_INS5_IJS1B_SG_EEENS5_IJSG_SC_EEEEEEENS4_39AutoVectorizingCopyWithAssumedAlignmentILi128EEENS4_14SM90_TMA_STOREES25_S27_S27_EEEvvEEEEvNT_6ParamsE,"aw",@nobits
	.sectionflags	@""
	.align	16
	.zero		1024


//--------------------- .nv.shared.reserved.0     --------------------------
	.section	.nv.shared.reserved.0,"aw",@nobits
	.weak		__nv_reservedSMEM_offset_0_alias
	.size		__nv_reservedSMEM_offset_0_alias, 0, 64
	.other		__nv_reservedSMEM_offset_0_alias,@"STO_CUDA_RESERVED_SHARED STV_DEFAULT"
__nv_reservedSMEM_offset_0_alias:
	.zero		0
.nv.shared.reserved.0:
	.zero		64
	.weak		__nv_reservedSMEM_tcgen05_partition
	.type		__nv_reservedSMEM_tcgen05_partition,@object
	.size		__nv_reservedSMEM_tcgen05_partition,(.L_0 - __nv_reservedSMEM_tcgen05_partition)
__nv_reservedSMEM_tcgen05_partition:
	.zero		32
.L_0:


//--------------------- .nv.global                --------------------------
	.section	.nv.global,"aw",@nobits
.nv.global:
	.type		_ZN40_INTERNAL_13a16c95_4_k_cu_c60e5fc6_180924cute1_E,@object
	.size		_ZN40_INTERNAL_13a16c95_4_k_cu_c60e5fc6_180924cute1_E,(_ZN40_INTERNAL_13a16c95_4_k_cu_c60e5fc6_180924cuda3std3__45__cpo6cbeginE - _ZN40_INTERNAL_13a16c95_4_k_cu_c60e5fc6_180924cute1_E)
_ZN40_INTERNAL_13a16c95_4_k_cu_c60e5fc6_180924cute1_E:
	.zero		1
	.type		_ZN40_INTERNAL_13a16c95_4_k_cu_c60e5fc6_180924cuda3std3__45__cpo6cbeginE,@object
	.size		_ZN40_INTERNAL_13a16c95_4_k_cu_c60e5fc6_180924cuda3std3__45__cpo6cbeginE,(_ZN40_INTERNAL_13a16c95_4_k_cu_c60e5fc6_180924cuda3std3__48in_placeE - _ZN40_INTERNAL_13a16c95_4_k_cu_c60e5fc6_180924cuda3std3__45__cpo6cbeginE)
_ZN40_INTERNAL_13a16c95_4_k_cu_c60e5fc6_180924cuda3std3__45__cpo6cbeginE:
	.zero		1
	.type		_ZN40_INTERNAL_13a16c95_4_k_cu_c60e5fc6_180924cuda3std3__48in_placeE,@object
	.size		_ZN40_INTERNAL_13a16c95_4_k_cu_c60e5fc6_180924cuda3std3__48in_placeE,(_ZN40_INTERNAL_13a16c95_4_k_cu_c60e5fc6_180924cuda3std6ranges3__45__cpo9iter_moveE - _ZN40_INTERNAL_13a16c95_4_k_cu_c60e5fc6_180924cuda3std3__48in_placeE)
_ZN40_INTERNAL_13a16c95_4_k_cu_c60e5fc6_180924cuda3std3__48in_placeE:
	.zero		1
	.type		_ZN40_INTERNAL_13a16c95_4_k_cu_c60e5fc6_180924cuda3std6ranges3__45__cpo9iter_moveE,@object
	.size		_ZN40_INTERNAL_13a16c95_4_k_cu_c60e5fc6_180924cuda3std6ranges3__45__cpo9iter_moveE,(_ZN40_INTERNAL_13a16c95_4_k_cu_c60e5fc6_180924cuda3std3__45__cpo5beginE - _ZN40_INTERNAL_13a16c95_4_k_cu_c60e5fc6_180924cuda3std6ranges3__45__cpo9iter_moveE)
_ZN40_INTERNAL_13a16c95_4_k_cu_c60e5fc6_180924cuda3std6ranges3__45__cpo9iter_moveE:
	.zero		1
	.type		_ZN40_INTERNAL_13a16c95_4_k_cu_c60e5fc6_180924cuda3std3__45__cpo5beginE,@object
	.size		_ZN40_INTERNAL_13a16c95_4_k_cu_c60e5fc6_180924cuda3std3__45__cpo5beginE,(_ZN40_INTERNAL_13a16c95_4_k_cu_c60e5fc6_180924cuda3std3__442_GLOBAL__N__13a16c95_4_k_cu_c60e5fc6_180926ignoreE - _ZN40_INTERNAL_13a16c95_4_k_cu_c60e5fc6_180924cuda3std3__45__cpo5beginE)
_ZN40_INTERNAL_13a16c95_4_k_cu_c60e5fc6_180924cuda3std3__45__cpo5beginE:
	.zero		1
	.type		_ZN40_INTERNAL_13a16c95_4_k_cu_c60e5fc6_180924cuda3std3__442_GLOBAL__N__13a16c95_4_k_cu_c60e5fc6_180926ignoreE,@object
	.size		_ZN40_INTERNAL_13a16c95_4_k_cu_c60e5fc6_180924cuda3std3__442_GLOBAL__N__13a16c95_4_k_cu_c60e5fc6_180926ignoreE,(_ZN40_INTERNAL_13a16c95_4_k_cu_c60e5fc6_180924cute7productE - _ZN40_INTERNAL_13a16c95_4_k_cu_c60e5fc6_180924cuda3std3__442_GLOBAL__N__13a16c95_4_k_cu_c60e5fc6_180926ignoreE)
_ZN40_INTERNAL_13a16c95_4_k_cu_c60e5fc6_180924cuda3std3__442_GLOBAL__N__13a16c95_4_k_cu_c60e5fc6_180926ignoreE:
	.zero		1
	.type		_ZN40_INTERNAL_13a16c95_4_k_cu_c60e5fc6_180924cute7productE,@object
	.size		_ZN40_INTERNAL_13a16c95_4_k_cu_c60e5fc6_180924cute7productE,(_ZN40_INTERNAL_13a16c95_4_k_cu_c60e5fc6_180924cuda3std3__45__cpo3endE - _ZN40_INTERNAL_13a16c95_4_k_cu_c60e5fc6_180924cute7productE)
_ZN40_INTERNAL_13a16c95_4_k_cu_c60e5fc6_180924cute7productE:
	.zero		1
	.type		_ZN40_INTERNAL_13a16c95_4_k_cu_c60e5fc6_180924cuda3std3__45__cpo3endE,@object
	.size		_ZN40_INTERNAL_13a16c95_4_k_cu_c60e5fc6_180924cuda3std3__45__cpo3endE,(_ZN40_INTERNAL_13a16c95_4_k_cu_c60e5fc6_180924cuda3std3__419piecewise_constructE - _ZN40_INTERNAL_13a16c95_4_k_cu_c60e5fc6_180924cuda3std3__45__cpo3endE)
_ZN40_INTERNAL_13a16c95_4_k_cu_c60e5fc6_180924cuda3std3__45__cpo3endE:
	.zero		1
	.type		_ZN40_INTERNAL_13a16c95_4_k_cu_c60e5fc6_180924cuda3std3__419piecewise_constructE,@object
	.size		_ZN40_INTERNAL_13a16c95_4_k_cu_c60e5fc6_180924cuda3std3__419piecewise_constructE,(_ZN40_INTERNAL_13a16c95_4_k_cu_c60e5fc6_180924cuda3std3__45__cpo4cendE - _ZN40_INTERNAL_13a16c95_4_k_cu_c60e5fc6_180924cuda3std3__419piecewise_constructE)
_ZN40_INTERNAL_13a16c95_4_k_cu_c60e5fc6_180924cuda3std3__419piecewise_constructE:
	.zero		1
	.type		_ZN40_INTERNAL_13a16c95_4_k_cu_c60e5fc6_180924cuda3std3__45__cpo4cendE,@object
	.size		_ZN40_INTERNAL_13a16c95_4_k_cu_c60e5fc6_180924cuda3std3__45__cpo4cendE,(_ZN40_INTERNAL_13a16c95_4_k_cu_c60e5fc6_180924cuda3std6ranges3__45__cpo4swapE - _ZN40_INTERNAL_13a16c95_4_k_cu_c60e5fc6_180924cuda3std3__45__cpo4cendE)
_ZN40_INTERNAL_13a16c95_4_k_cu_c60e5fc6_180924cuda3std3__45__cpo4cendE:
	.zero		1
	.type		_ZN40_INTERNAL_13a16c95_4_k_cu_c60e5fc6_180924cuda3std6ranges3__45__cpo4swapE,@object
	.size		_ZN40_INTERNAL_13a16c95_4_k_cu_c60e5fc6_180924cuda3std6ranges3__45__cpo4swapE,(.L_9 - _ZN40_INTERNAL_13a16c95_4_k_cu_c60e5fc6_180924cuda3std6ranges3__45__cpo4swapE)
_ZN40_INTERNAL_13a16c95_4_k_cu_c60e5fc6_180924cuda3std6ranges3__45__cpo4swapE:
	.zero		1
.L_9:


//--------------------- .nv.constant0._ZN7cutlass13device_kernelINS_4gemm6kernel13GemmUniversalIN4cute5tupleIJiiiiEEENS1_10collective13CollectiveMmaINS1_35MainloopSm100TmaUmmaWarpSpecializedILi22ELi2ELi4ENS5_IJNS4_1CILi2EEENSA_ILi1EEESC_EEEEENS5_IJNSA_ILi64EEENSA_ILi16EEENSA_ILi128EEEEEENS_12float_e4m3_tENS5_IJlSC_lEEESJ_SK_NS4_8TiledMMAINS4_8MMA_AtomIJNS4_10MMA_TraitsINS4_19SM100_MMA_F8F6F4_SSEJSJ_SJ_fSF_SG_NS4_17integral_constantINS4_4UMMA5MajorELSR_0EEESS_NSP_INSQ_7ScaleInELST_0EEESU_EEEEEENS4_6LayoutINS5_IJSC_SC_SC_EEENS5_IJNSA_ILi0EEESZ_SZ_EEEEENS5_IJNS4_10UnderscoreES12_S12_EEEEENS4_13SM90_TMA_LOADENS4_14ComposedLayoutINS4_7SwizzleILi3ELi4ELi3EEENS4_18smem_ptr_flag_bitsILi8EEENSX_INS5_IJNSA_ILi8EEESH_EEENS5_IJSH_SC_EEEEEEEvNS4_8identityENS4_23SM90_TMA_LOAD_MULTICASTES1F_vS1G_EENS_8epilogue10collective18CollectiveEpilogueINS1J_23Sm100TmaWarpSpecializedILi1ELi1ELi8ELb0ELb0EEEJSI_NS5_IJNSX_ISF_SC_EENSX_ISG_SC_EEEEESJ_SK_SJ_SK_NS1J_6fusion15FusionCallbacksIS1N_NS1R_17LinearCombinationISJ_fSJ_fLNS_15FloatRoundStyleE2EEESI_S1Q_JEEENS4_5SM1004TMEM4LOAD25SM100_TMEM_LOAD_16dp32b8xES15_NS16_INS17_ILi0ELi4ELi3EEES1A_NSX_INS5_IJS1B_SG_EEENS5_IJSG_SC_EEEEEEENS4_39AutoVectorizingCopyWithAssumedAlignmentILi128EEENS4_14SM90_TMA_STOREES25_S27_S27_EEEvvEEEEvNT_6ParamsE --------------------------
	.section	.nv.constant0._ZN7cutlass13device_kernelINS_4gemm6kernel13GemmUniversalIN4cute5tupleIJiiiiEEENS1_10collective13CollectiveMmaINS1_35MainloopSm100TmaUmmaWarpSpecializedILi22ELi2ELi4ENS5_IJNS4_1CILi2EEENSA_ILi1EEESC_EEEEENS5_IJNSA_ILi64EEENSA_ILi16EEENSA_ILi128EEEEEENS_12float_e4m3_tENS5_IJlSC_lEEESJ_SK_NS4_8TiledMMAINS4_8MMA_AtomIJNS4_10MMA_TraitsINS4_19SM100_MMA_F8F6F4_SSEJSJ_SJ_fSF_SG_NS4_17integral_constantINS4_4UMMA5MajorELSR_0EEESS_NSP_INSQ_7ScaleInELST_0EEESU_EEEEEENS4_6LayoutINS5_IJSC_SC_SC_EEENS5_IJNSA_ILi0EEESZ_SZ_EEEEENS5_IJNS4_10UnderscoreES12_S12_EEEEENS4_13SM90_TMA_LOADENS4_14ComposedLayoutINS4_7SwizzleILi3ELi4ELi3EEENS4_18smem_ptr_flag_bitsILi8EEENSX_INS5_IJNSA_ILi8EEESH_EEENS5_IJSH_SC_EEEEEEEvNS4_8identityENS4_23SM90_TMA_LOAD_MULTICASTES1F_vS1G_EENS_8epilogue10collective18CollectiveEpilogueINS1J_23Sm100TmaWarpSpecializedILi1ELi1ELi8ELb0ELb0EEEJSI_NS5_IJNSX_ISF_SC_EENSX_ISG_SC_EEEEESJ_SK_SJ_SK_NS1J_6fusion15FusionCallbacksIS1N_NS1R_17LinearCombinationISJ_fSJ_fLNS_15FloatRoundStyleE2EEESI_S1Q_JEEENS4_5SM1004TMEM4LOAD25SM100_TMEM_LOAD_16dp32b8xES15_NS16_INS17_ILi0ELi4ELi3EEES1A_NSX_INS5_IJS1B_SG_EEENS5_IJSG_SC_EEEEEEENS4_39AutoVectorizingCopyWithAssumedAlignmentILi128EEENS4_14SM90_TMA_STOREES25_S27_S27_EEEvvEEEEvNT_6ParamsE,"a",@progbits
	.sectionflags	@""
	.align	4
.nv.constant0._ZN7cutlass13device_kernelINS_4gemm6kernel13GemmUniversalIN4cute5tupleIJiiiiEEENS1_10collective13CollectiveMmaINS1_35MainloopSm100TmaUmmaWarpSpecializedILi22ELi2ELi4ENS5_IJNS4_1CILi2EEENSA_ILi1EEESC_EEEEENS5_IJNSA_ILi64EEENSA_ILi16EEENSA_ILi128EEEEEENS_12float_e4m3_tENS5_IJlSC_lEEESJ_SK_NS4_8TiledMMAINS4_8MMA_AtomIJNS4_10MMA_TraitsINS4_19SM100_MMA_F8F6F4_SSEJSJ_SJ_fSF_SG_NS4_17integral_constantINS4_4UMMA5MajorELSR_0EEESS_NSP_INSQ_7ScaleInELST_0EEESU_EEEEEENS4_6LayoutINS5_IJSC_SC_SC_EEENS5_IJNSA_ILi0EEESZ_SZ_EEEEENS5_IJNS4_10UnderscoreES12_S12_EEEEENS4_13SM90_TMA_LOADENS4_14ComposedLayoutINS4_7SwizzleILi3ELi4ELi3EEENS4_18smem_ptr_flag_bitsILi8EEENSX_INS5_IJNSA_ILi8EEESH_EEENS5_IJSH_SC_EEEEEEEvNS4_8identityENS4_23SM90_TMA_LOAD_MULTICASTES1F_vS1G_EENS_8epilogue10collective18CollectiveEpilogueINS1J_23Sm100TmaWarpSpecializedILi1ELi1ELi8ELb0ELb0EEEJSI_NS5_IJNSX_ISF_SC_EENSX_ISG_SC_EEEEESJ_SK_SJ_SK_NS1J_6fusion15FusionCallbacksIS1N_NS1R_17LinearCombinationISJ_fSJ_fLNS_15FloatRoundStyleE2EEESI_S1Q_JEEENS4_5SM1004TMEM4LOAD25SM100_TMEM_LOAD_16dp32b8xES15_NS16_INS17_ILi0ELi4ELi3EEES1A_NSX_INS5_IJS1B_SG_EEENS5_IJSG_SC_EEEEEEENS4_39AutoVectorizingCopyWithAssumedAlignmentILi128EEENS4_14SM90_TMA_STOREES25_S27_S27_EEEvvEEEEvNT_6ParamsE:
	.zero		2944


//--------------------- SYMBOLS --------------------------

	.type		.nv.reservedSmem.offset0,@object
	.size		.nv.reservedSmem.offset0,0x4
	.type		.nv.reservedSmem.cap,@object
	.size		.nv.reservedSmem.cap,0x4
	.type		__assertfail,@function
